//
// Generated by NVIDIA NVVM Compiler
//
// Compiler Build ID: CL-36424714
// Cuda compilation tools, release 13.0, V13.0.88
// Based on NVVM 20.0.0
//

.version 9.0
.target sm_100
.address_size 64

	// .globl	_Z17asianOptionKernelPffffffiP17curandStateXORWOW
.global .align 4 .b8 precalc_xorwow_matrix[102400];
.global .align 4 .b8 precalc_xorwow_offset_matrix[102400];
.global .align 4 .b8 mrg32k3aM1[2304];
.global .align 4 .b8 mrg32k3aM2[2304];
.global .align 4 .b8 mrg32k3aM1SubSeq[2016];
.global .align 4 .b8 mrg32k3aM2SubSeq[2016];
.global .align 4 .b8 mrg32k3aM1Seq[2304];
.global .align 4 .b8 mrg32k3aM2Seq[2304];
.const .align 8 .b8 __cr_lgamma_table[72];

.visible .entry _Z17asianOptionKernelPffffffiP17curandStateXORWOW(
	.param .u64 .ptr .align 1 _Z17asianOptionKernelPffffffiP17curandStateXORWOW_param_0,
	.param .f32 _Z17asianOptionKernelPffffffiP17curandStateXORWOW_param_1,
	.param .f32 _Z17asianOptionKernelPffffffiP17curandStateXORWOW_param_2,
	.param .f32 _Z17asianOptionKernelPffffffiP17curandStateXORWOW_param_3,
	.param .f32 _Z17asianOptionKernelPffffffiP17curandStateXORWOW_param_4,
	.param .f32 _Z17asianOptionKernelPffffffiP17curandStateXORWOW_param_5,
	.param .u32 _Z17asianOptionKernelPffffffiP17curandStateXORWOW_param_6,
	.param .u64 .ptr .align 1 _Z17asianOptionKernelPffffffiP17curandStateXORWOW_param_7
)
{
	.local .align 8 .b8 	__local_depot0[48];
	.reg .b64 	%SP;
	.reg .b64 	%SPL;
	.reg .pred 	%p<77>;
	.reg .b32 	%r<1301>;
	.reg .b32 	%f<138>;
	.reg .b64 	%rd<32>;
	.reg .b64 	%fd<32>;

	mov.u64 	%SPL, __local_depot0;
	ld.param.f32 	%f136, [_Z17asianOptionKernelPffffffiP17curandStateXORWOW_param_1];
	ld.param.f32 	%f16, [_Z17asianOptionKernelPffffffiP17curandStateXORWOW_param_2];
	ld.param.f32 	%f17, [_Z17asianOptionKernelPffffffiP17curandStateXORWOW_param_3];
	ld.param.f32 	%f18, [_Z17asianOptionKernelPffffffiP17curandStateXORWOW_param_4];
	ld.param.f32 	%f19, [_Z17asianOptionKernelPffffffiP17curandStateXORWOW_param_5];
	ld.param.u32 	%r565, [_Z17asianOptionKernelPffffffiP17curandStateXORWOW_param_6];
	ld.param.u64 	%rd11, [_Z17asianOptionKernelPffffffiP17curandStateXORWOW_param_7];
	cvta.to.global.u64 	%rd12, %rd11;
	add.u64 	%rd1, %SPL, 0;
	mov.u32 	%r571, %ctaid.x;
	mov.u32 	%r572, %ntid.x;
	mov.u32 	%r573, %tid.x;
	mad.lo.s32 	%r574, %r571, %r572, %r573;
	cvt.u64.u32 	%rd2, %r574;
	mul.wide.u32 	%rd14, %r574, 48;
	add.s64 	%rd15, %rd12, %rd14;
	ld.global.v2.u32 	{%r575, %r576}, [%rd15+24];
	ld.global.f32 	%f20, [%rd15+32];
	ld.global.f64 	%fd6, [%rd15+40];
	st.local.v2.u32 	[%rd1+24], {%r575, %r576};
	st.local.f32 	[%rd1+32], %f20;
	st.local.f64 	[%rd1+40], %fd6;
	mov.b32 	%r1020, 1593684748;
	mov.b32 	%r577, 832094735;
	st.local.v2.u32 	[%rd1], {%r577, %r1020};
	mov.b32 	%r1018, -123459836;
	mov.b32 	%r1019, 1111207954;
	st.local.v2.u32 	[%rd1+8], {%r1019, %r1018};
	mov.b32 	%r1016, 1476011280;
	mov.b32 	%r1017, -589760388;
	st.local.v2.u32 	[%rd1+16], {%r1017, %r1016};
	setp.eq.s32 	%p1, %r574, 0;
	@%p1 bra 	$L__BB0_115;
	mov.b32 	%r1003, 0;
	mov.b32 	%r1020, 1593684748;
	mov.b32 	%r1019, 1111207954;
	mov.b32 	%r1018, -123459836;
	mov.b32 	%r1017, -589760388;
	mov.b32 	%r1016, 1476011280;
	mov.u64 	%rd31, %rd2;
$L__BB0_2:
	mov.u64 	%rd3, %rd31;
	and.b64  	%rd4, %rd3, 3;
	setp.eq.s64 	%p2, %rd4, 0;
	@%p2 bra 	$L__BB0_114;
	mul.wide.u32 	%rd16, %r1003, 3200;
	mov.u64 	%rd17, precalc_xorwow_matrix;
	add.s64 	%rd5, %rd17, %rd16;
	mov.b32 	%r1016, 0;
	mov.u32 	%r1017, %r1016;
	mov.u32 	%r1018, %r1016;
	mov.u32 	%r1019, %r1016;
	mov.u32 	%r1020, %r1016;
	mov.u32 	%r1009, %r1016;
$L__BB0_4:
	mul.wide.u32 	%rd18, %r1009, 4;
	add.s64 	%rd19, %rd1, %rd18;
	ld.local.u32 	%r13, [%rd19+4];
	shl.b32 	%r14, %r1009, 5;
	mov.b32 	%r1015, 0;
$L__BB0_5:
	.pragma "nounroll";
	shr.u32 	%r586, %r13, %r1015;
	and.b32  	%r587, %r586, 1;
	setp.eq.b32 	%p3, %r587, 1;
	not.pred 	%p4, %p3;
	add.s32 	%r588, %r14, %r1015;
	mul.lo.s32 	%r589, %r588, 5;
	mul.wide.u32 	%rd20, %r589, 4;
	add.s64 	%rd6, %rd5, %rd20;
	@%p4 bra 	$L__BB0_7;
	ld.global.u32 	%r590, [%rd6];
	xor.b32  	%r1020, %r1020, %r590;
	ld.global.u32 	%r591, [%rd6+4];
	xor.b32  	%r1019, %r1019, %r591;
	ld.global.u32 	%r592, [%rd6+8];
	xor.b32  	%r1018, %r1018, %r592;
	ld.global.u32 	%r593, [%rd6+12];
	xor.b32  	%r1017, %r1017, %r593;
	ld.global.u32 	%r594, [%rd6+16];
	xor.b32  	%r1016, %r1016, %r594;
$L__BB0_7:
	and.b32  	%r596, %r586, 2;
	setp.eq.s32 	%p5, %r596, 0;
	@%p5 bra 	$L__BB0_9;
	ld.global.u32 	%r597, [%rd6+20];
	xor.b32  	%r1020, %r1020, %r597;
	ld.global.u32 	%r598, [%rd6+24];
	xor.b32  	%r1019, %r1019, %r598;
	ld.global.u32 	%r599, [%rd6+28];
	xor.b32  	%r1018, %r1018, %r599;
	ld.global.u32 	%r600, [%rd6+32];
	xor.b32  	%r1017, %r1017, %r600;
	ld.global.u32 	%r601, [%rd6+36];
	xor.b32  	%r1016, %r1016, %r601;
$L__BB0_9:
	and.b32  	%r603, %r586, 4;
	setp.eq.s32 	%p6, %r603, 0;
	@%p6 bra 	$L__BB0_11;
	ld.global.u32 	%r604, [%rd6+40];
	xor.b32  	%r1020, %r1020, %r604;
	ld.global.u32 	%r605, [%rd6+44];
	xor.b32  	%r1019, %r1019, %r605;
	ld.global.u32 	%r606, [%rd6+48];
	xor.b32  	%r1018, %r1018, %r606;
	ld.global.u32 	%r607, [%rd6+52];
	xor.b32  	%r1017, %r1017, %r607;
	ld.global.u32 	%r608, [%rd6+56];
	xor.b32  	%r1016, %r1016, %r608;
$L__BB0_11:
	and.b32  	%r610, %r586, 8;
	setp.eq.s32 	%p7, %r610, 0;
	@%p7 bra 	$L__BB0_13;
	ld.global.u32 	%r611, [%rd6+60];
	xor.b32  	%r1020, %r1020, %r611;
	ld.global.u32 	%r612, [%rd6+64];
	xor.b32  	%r1019, %r1019, %r612;
	ld.global.u32 	%r613, [%rd6+68];
	xor.b32  	%r1018, %r1018, %r613;
	ld.global.u32 	%r614, [%rd6+72];
	xor.b32  	%r1017, %r1017, %r614;
	ld.global.u32 	%r615, [%rd6+76];
	xor.b32  	%r1016, %r1016, %r615;
$L__BB0_13:
	and.b32  	%r617, %r586, 16;
	setp.eq.s32 	%p8, %r617, 0;
	@%p8 bra 	$L__BB0_15;
	ld.global.u32 	%r618, [%rd6+80];
	xor.b32  	%r1020, %r1020, %r618;
	ld.global.u32 	%r619, [%rd6+84];
	xor.b32  	%r1019, %r1019, %r619;
	ld.global.u32 	%r620, [%rd6+88];
	xor.b32  	%r1018, %r1018, %r620;
	ld.global.u32 	%r621, [%rd6+92];
	xor.b32  	%r1017, %r1017, %r621;
	ld.global.u32 	%r622, [%rd6+96];
	xor.b32  	%r1016, %r1016, %r622;
$L__BB0_15:
	and.b32  	%r624, %r586, 32;
	setp.eq.s32 	%p9, %r624, 0;
	@%p9 bra 	$L__BB0_17;
	ld.global.u32 	%r625, [%rd6+100];
	xor.b32  	%r1020, %r1020, %r625;
	ld.global.u32 	%r626, [%rd6+104];
	xor.b32  	%r1019, %r1019, %r626;
	ld.global.u32 	%r627, [%rd6+108];
	xor.b32  	%r1018, %r1018, %r627;
	ld.global.u32 	%r628, [%rd6+112];
	xor.b32  	%r1017, %r1017, %r628;
	ld.global.u32 	%r629, [%rd6+116];
	xor.b32  	%r1016, %r1016, %r629;
$L__BB0_17:
	and.b32  	%r631, %r586, 64;
	setp.eq.s32 	%p10, %r631, 0;
	@%p10 bra 	$L__BB0_19;
	ld.global.u32 	%r632, [%rd6+120];
	xor.b32  	%r1020, %r1020, %r632;
	ld.global.u32 	%r633, [%rd6+124];
	xor.b32  	%r1019, %r1019, %r633;
	ld.global.u32 	%r634, [%rd6+128];
	xor.b32  	%r1018, %r1018, %r634;
	ld.global.u32 	%r635, [%rd6+132];
	xor.b32  	%r1017, %r1017, %r635;
	ld.global.u32 	%r636, [%rd6+136];
	xor.b32  	%r1016, %r1016, %r636;
$L__BB0_19:
	and.b32  	%r638, %r586, 128;
	setp.eq.s32 	%p11, %r638, 0;
	@%p11 bra 	$L__BB0_21;
	ld.global.u32 	%r639, [%rd6+140];
	xor.b32  	%r1020, %r1020, %r639;
	ld.global.u32 	%r640, [%rd6+144];
	xor.b32  	%r1019, %r1019, %r640;
	ld.global.u32 	%r641, [%rd6+148];
	xor.b32  	%r1018, %r1018, %r641;
	ld.global.u32 	%r642, [%rd6+152];
	xor.b32  	%r1017, %r1017, %r642;
	ld.global.u32 	%r643, [%rd6+156];
	xor.b32  	%r1016, %r1016, %r643;
$L__BB0_21:
	and.b32  	%r645, %r586, 256;
	setp.eq.s32 	%p12, %r645, 0;
	@%p12 bra 	$L__BB0_23;
	ld.global.u32 	%r646, [%rd6+160];
	xor.b32  	%r1020, %r1020, %r646;
	ld.global.u32 	%r647, [%rd6+164];
	xor.b32  	%r1019, %r1019, %r647;
	ld.global.u32 	%r648, [%rd6+168];
	xor.b32  	%r1018, %r1018, %r648;
	ld.global.u32 	%r649, [%rd6+172];
	xor.b32  	%r1017, %r1017, %r649;
	ld.global.u32 	%r650, [%rd6+176];
	xor.b32  	%r1016, %r1016, %r650;
$L__BB0_23:
	and.b32  	%r652, %r586, 512;
	setp.eq.s32 	%p13, %r652, 0;
	@%p13 bra 	$L__BB0_25;
	ld.global.u32 	%r653, [%rd6+180];
	xor.b32  	%r1020, %r1020, %r653;
	ld.global.u32 	%r654, [%rd6+184];
	xor.b32  	%r1019, %r1019, %r654;
	ld.global.u32 	%r655, [%rd6+188];
	xor.b32  	%r1018, %r1018, %r655;
	ld.global.u32 	%r656, [%rd6+192];
	xor.b32  	%r1017, %r1017, %r656;
	ld.global.u32 	%r657, [%rd6+196];
	xor.b32  	%r1016, %r1016, %r657;
$L__BB0_25:
	and.b32  	%r659, %r586, 1024;
	setp.eq.s32 	%p14, %r659, 0;
	@%p14 bra 	$L__BB0_27;
	ld.global.u32 	%r660, [%rd6+200];
	xor.b32  	%r1020, %r1020, %r660;
	ld.global.u32 	%r661, [%rd6+204];
	xor.b32  	%r1019, %r1019, %r661;
	ld.global.u32 	%r662, [%rd6+208];
	xor.b32  	%r1018, %r1018, %r662;
	ld.global.u32 	%r663, [%rd6+212];
	xor.b32  	%r1017, %r1017, %r663;
	ld.global.u32 	%r664, [%rd6+216];
	xor.b32  	%r1016, %r1016, %r664;
$L__BB0_27:
	and.b32  	%r666, %r586, 2048;
	setp.eq.s32 	%p15, %r666, 0;
	@%p15 bra 	$L__BB0_29;
	ld.global.u32 	%r667, [%rd6+220];
	xor.b32  	%r1020, %r1020, %r667;
	ld.global.u32 	%r668, [%rd6+224];
	xor.b32  	%r1019, %r1019, %r668;
	ld.global.u32 	%r669, [%rd6+228];
	xor.b32  	%r1018, %r1018, %r669;
	ld.global.u32 	%r670, [%rd6+232];
	xor.b32  	%r1017, %r1017, %r670;
	ld.global.u32 	%r671, [%rd6+236];
	xor.b32  	%r1016, %r1016, %r671;
$L__BB0_29:
	and.b32  	%r673, %r586, 4096;
	setp.eq.s32 	%p16, %r673, 0;
	@%p16 bra 	$L__BB0_31;
	ld.global.u32 	%r674, [%rd6+240];
	xor.b32  	%r1020, %r1020, %r674;
	ld.global.u32 	%r675, [%rd6+244];
	xor.b32  	%r1019, %r1019, %r675;
	ld.global.u32 	%r676, [%rd6+248];
	xor.b32  	%r1018, %r1018, %r676;
	ld.global.u32 	%r677, [%rd6+252];
	xor.b32  	%r1017, %r1017, %r677;
	ld.global.u32 	%r678, [%rd6+256];
	xor.b32  	%r1016, %r1016, %r678;
$L__BB0_31:
	and.b32  	%r680, %r586, 8192;
	setp.eq.s32 	%p17, %r680, 0;
	@%p17 bra 	$L__BB0_33;
	ld.global.u32 	%r681, [%rd6+260];
	xor.b32  	%r1020, %r1020, %r681;
	ld.global.u32 	%r682, [%rd6+264];
	xor.b32  	%r1019, %r1019, %r682;
	ld.global.u32 	%r683, [%rd6+268];
	xor.b32  	%r1018, %r1018, %r683;
	ld.global.u32 	%r684, [%rd6+272];
	xor.b32  	%r1017, %r1017, %r684;
	ld.global.u32 	%r685, [%rd6+276];
	xor.b32  	%r1016, %r1016, %r685;
$L__BB0_33:
	and.b32  	%r687, %r586, 16384;
	setp.eq.s32 	%p18, %r687, 0;
	@%p18 bra 	$L__BB0_35;
	ld.global.u32 	%r688, [%rd6+280];
	xor.b32  	%r1020, %r1020, %r688;
	ld.global.u32 	%r689, [%rd6+284];
	xor.b32  	%r1019, %r1019, %r689;
	ld.global.u32 	%r690, [%rd6+288];
	xor.b32  	%r1018, %r1018, %r690;
	ld.global.u32 	%r691, [%rd6+292];
	xor.b32  	%r1017, %r1017, %r691;
	ld.global.u32 	%r692, [%rd6+296];
	xor.b32  	%r1016, %r1016, %r692;
$L__BB0_35:
	and.b32  	%r694, %r586, 32768;
	setp.eq.s32 	%p19, %r694, 0;
	@%p19 bra 	$L__BB0_37;
	ld.global.u32 	%r695, [%rd6+300];
	xor.b32  	%r1020, %r1020, %r695;
	ld.global.u32 	%r696, [%rd6+304];
	xor.b32  	%r1019, %r1019, %r696;
	ld.global.u32 	%r697, [%rd6+308];
	xor.b32  	%r1018, %r1018, %r697;
	ld.global.u32 	%r698, [%rd6+312];
	xor.b32  	%r1017, %r1017, %r698;
	ld.global.u32 	%r699, [%rd6+316];
	xor.b32  	%r1016, %r1016, %r699;
$L__BB0_37:
	add.s32 	%r1015, %r1015, 16;
	setp.ne.s32 	%p20, %r1015, 32;
	@%p20 bra 	$L__BB0_5;
	mad.lo.s32 	%r700, %r1009, -31, %r14;
	add.s32 	%r1009, %r700, 1;
	setp.ne.s32 	%p21, %r1009, 5;
	@%p21 bra 	$L__BB0_4;
	st.local.u32 	[%rd1+4], %r1020;
	st.local.v2.u32 	[%rd1+8], {%r1019, %r1018};
	st.local.v2.u32 	[%rd1+16], {%r1017, %r1016};
	setp.eq.s64 	%p22, %rd4, 1;
	@%p22 bra 	$L__BB0_114;
	mov.b32 	%r1016, 0;
	mov.u32 	%r1017, %r1016;
	mov.u32 	%r1018, %r1016;
	mov.u32 	%r1019, %r1016;
	mov.u32 	%r1020, %r1016;
	mov.u32 	%r1101, %r1016;
$L__BB0_41:
	mul.wide.u32 	%rd21, %r1101, 4;
	add.s64 	%rd22, %rd1, %rd21;
	ld.local.u32 	%r189, [%rd22+4];
	shl.b32 	%r190, %r1101, 5;
	mov.b32 	%r1107, 0;
$L__BB0_42:
	.pragma "nounroll";
	shr.u32 	%r703, %r189, %r1107;
	and.b32  	%r704, %r703, 1;
	setp.eq.b32 	%p23, %r704, 1;
	not.pred 	%p24, %p23;
	add.s32 	%r705, %r190, %r1107;
	mul.lo.s32 	%r706, %r705, 5;
	mul.wide.u32 	%rd23, %r706, 4;
	add.s64 	%rd7, %rd5, %rd23;
	@%p24 bra 	$L__BB0_44;
	ld.global.u32 	%r707, [%rd7];
	xor.b32  	%r1020, %r1020, %r707;
	ld.global.u32 	%r708, [%rd7+4];
	xor.b32  	%r1019, %r1019, %r708;
	ld.global.u32 	%r709, [%rd7+8];
	xor.b32  	%r1018, %r1018, %r709;
	ld.global.u32 	%r710, [%rd7+12];
	xor.b32  	%r1017, %r1017, %r710;
	ld.global.u32 	%r711, [%rd7+16];
	xor.b32  	%r1016, %r1016, %r711;
$L__BB0_44:
	and.b32  	%r713, %r703, 2;
	setp.eq.s32 	%p25, %r713, 0;
	@%p25 bra 	$L__BB0_46;
	ld.global.u32 	%r714, [%rd7+20];
	xor.b32  	%r1020, %r1020, %r714;
	ld.global.u32 	%r715, [%rd7+24];
	xor.b32  	%r1019, %r1019, %r715;
	ld.global.u32 	%r716, [%rd7+28];
	xor.b32  	%r1018, %r1018, %r716;
	ld.global.u32 	%r717, [%rd7+32];
	xor.b32  	%r1017, %r1017, %r717;
	ld.global.u32 	%r718, [%rd7+36];
	xor.b32  	%r1016, %r1016, %r718;
$L__BB0_46:
	and.b32  	%r720, %r703, 4;
	setp.eq.s32 	%p26, %r720, 0;
	@%p26 bra 	$L__BB0_48;
	ld.global.u32 	%r721, [%rd7+40];
	xor.b32  	%r1020, %r1020, %r721;
	ld.global.u32 	%r722, [%rd7+44];
	xor.b32  	%r1019, %r1019, %r722;
	ld.global.u32 	%r723, [%rd7+48];
	xor.b32  	%r1018, %r1018, %r723;
	ld.global.u32 	%r724, [%rd7+52];
	xor.b32  	%r1017, %r1017, %r724;
	ld.global.u32 	%r725, [%rd7+56];
	xor.b32  	%r1016, %r1016, %r725;
$L__BB0_48:
	and.b32  	%r727, %r703, 8;
	setp.eq.s32 	%p27, %r727, 0;
	@%p27 bra 	$L__BB0_50;
	ld.global.u32 	%r728, [%rd7+60];
	xor.b32  	%r1020, %r1020, %r728;
	ld.global.u32 	%r729, [%rd7+64];
	xor.b32  	%r1019, %r1019, %r729;
	ld.global.u32 	%r730, [%rd7+68];
	xor.b32  	%r1018, %r1018, %r730;
	ld.global.u32 	%r731, [%rd7+72];
	xor.b32  	%r1017, %r1017, %r731;
	ld.global.u32 	%r732, [%rd7+76];
	xor.b32  	%r1016, %r1016, %r732;
$L__BB0_50:
	and.b32  	%r734, %r703, 16;
	setp.eq.s32 	%p28, %r734, 0;
	@%p28 bra 	$L__BB0_52;
	ld.global.u32 	%r735, [%rd7+80];
	xor.b32  	%r1020, %r1020, %r735;
	ld.global.u32 	%r736, [%rd7+84];
	xor.b32  	%r1019, %r1019, %r736;
	ld.global.u32 	%r737, [%rd7+88];
	xor.b32  	%r1018, %r1018, %r737;
	ld.global.u32 	%r738, [%rd7+92];
	xor.b32  	%r1017, %r1017, %r738;
	ld.global.u32 	%r739, [%rd7+96];
	xor.b32  	%r1016, %r1016, %r739;
$L__BB0_52:
	and.b32  	%r741, %r703, 32;
	setp.eq.s32 	%p29, %r741, 0;
	@%p29 bra 	$L__BB0_54;
	ld.global.u32 	%r742, [%rd7+100];
	xor.b32  	%r1020, %r1020, %r742;
	ld.global.u32 	%r743, [%rd7+104];
	xor.b32  	%r1019, %r1019, %r743;
	ld.global.u32 	%r744, [%rd7+108];
	xor.b32  	%r1018, %r1018, %r744;
	ld.global.u32 	%r745, [%rd7+112];
	xor.b32  	%r1017, %r1017, %r745;
	ld.global.u32 	%r746, [%rd7+116];
	xor.b32  	%r1016, %r1016, %r746;
$L__BB0_54:
	and.b32  	%r748, %r703, 64;
	setp.eq.s32 	%p30, %r748, 0;
	@%p30 bra 	$L__BB0_56;
	ld.global.u32 	%r749, [%rd7+120];
	xor.b32  	%r1020, %r1020, %r749;
	ld.global.u32 	%r750, [%rd7+124];
	xor.b32  	%r1019, %r1019, %r750;
	ld.global.u32 	%r751, [%rd7+128];
	xor.b32  	%r1018, %r1018, %r751;
	ld.global.u32 	%r752, [%rd7+132];
	xor.b32  	%r1017, %r1017, %r752;
	ld.global.u32 	%r753, [%rd7+136];
	xor.b32  	%r1016, %r1016, %r753;
$L__BB0_56:
	and.b32  	%r755, %r703, 128;
	setp.eq.s32 	%p31, %r755, 0;
	@%p31 bra 	$L__BB0_58;
	ld.global.u32 	%r756, [%rd7+140];
	xor.b32  	%r1020, %r1020, %r756;
	ld.global.u32 	%r757, [%rd7+144];
	xor.b32  	%r1019, %r1019, %r757;
	ld.global.u32 	%r758, [%rd7+148];
	xor.b32  	%r1018, %r1018, %r758;
	ld.global.u32 	%r759, [%rd7+152];
	xor.b32  	%r1017, %r1017, %r759;
	ld.global.u32 	%r760, [%rd7+156];
	xor.b32  	%r1016, %r1016, %r760;
$L__BB0_58:
	and.b32  	%r762, %r703, 256;
	setp.eq.s32 	%p32, %r762, 0;
	@%p32 bra 	$L__BB0_60;
	ld.global.u32 	%r763, [%rd7+160];
	xor.b32  	%r1020, %r1020, %r763;
	ld.global.u32 	%r764, [%rd7+164];
	xor.b32  	%r1019, %r1019, %r764;
	ld.global.u32 	%r765, [%rd7+168];
	xor.b32  	%r1018, %r1018, %r765;
	ld.global.u32 	%r766, [%rd7+172];
	xor.b32  	%r1017, %r1017, %r766;
	ld.global.u32 	%r767, [%rd7+176];
	xor.b32  	%r1016, %r1016, %r767;
$L__BB0_60:
	and.b32  	%r769, %r703, 512;
	setp.eq.s32 	%p33, %r769, 0;
	@%p33 bra 	$L__BB0_62;
	ld.global.u32 	%r770, [%rd7+180];
	xor.b32  	%r1020, %r1020, %r770;
	ld.global.u32 	%r771, [%rd7+184];
	xor.b32  	%r1019, %r1019, %r771;
	ld.global.u32 	%r772, [%rd7+188];
	xor.b32  	%r1018, %r1018, %r772;
	ld.global.u32 	%r773, [%rd7+192];
	xor.b32  	%r1017, %r1017, %r773;
	ld.global.u32 	%r774, [%rd7+196];
	xor.b32  	%r1016, %r1016, %r774;
$L__BB0_62:
	and.b32  	%r776, %r703, 1024;
	setp.eq.s32 	%p34, %r776, 0;
	@%p34 bra 	$L__BB0_64;
	ld.global.u32 	%r777, [%rd7+200];
	xor.b32  	%r1020, %r1020, %r777;
	ld.global.u32 	%r778, [%rd7+204];
	xor.b32  	%r1019, %r1019, %r778;
	ld.global.u32 	%r779, [%rd7+208];
	xor.b32  	%r1018, %r1018, %r779;
	ld.global.u32 	%r780, [%rd7+212];
	xor.b32  	%r1017, %r1017, %r780;
	ld.global.u32 	%r781, [%rd7+216];
	xor.b32  	%r1016, %r1016, %r781;
$L__BB0_64:
	and.b32  	%r783, %r703, 2048;
	setp.eq.s32 	%p35, %r783, 0;
	@%p35 bra 	$L__BB0_66;
	ld.global.u32 	%r784, [%rd7+220];
	xor.b32  	%r1020, %r1020, %r784;
	ld.global.u32 	%r785, [%rd7+224];
	xor.b32  	%r1019, %r1019, %r785;
	ld.global.u32 	%r786, [%rd7+228];
	xor.b32  	%r1018, %r1018, %r786;
	ld.global.u32 	%r787, [%rd7+232];
	xor.b32  	%r1017, %r1017, %r787;
	ld.global.u32 	%r788, [%rd7+236];
	xor.b32  	%r1016, %r1016, %r788;
$L__BB0_66:
	and.b32  	%r790, %r703, 4096;
	setp.eq.s32 	%p36, %r790, 0;
	@%p36 bra 	$L__BB0_68;
	ld.global.u32 	%r791, [%rd7+240];
	xor.b32  	%r1020, %r1020, %r791;
	ld.global.u32 	%r792, [%rd7+244];
	xor.b32  	%r1019, %r1019, %r792;
	ld.global.u32 	%r793, [%rd7+248];
	xor.b32  	%r1018, %r1018, %r793;
	ld.global.u32 	%r794, [%rd7+252];
	xor.b32  	%r1017, %r1017, %r794;
	ld.global.u32 	%r795, [%rd7+256];
	xor.b32  	%r1016, %r1016, %r795;
$L__BB0_68:
	and.b32  	%r797, %r703, 8192;
	setp.eq.s32 	%p37, %r797, 0;
	@%p37 bra 	$L__BB0_70;
	ld.global.u32 	%r798, [%rd7+260];
	xor.b32  	%r1020, %r1020, %r798;
	ld.global.u32 	%r799, [%rd7+264];
	xor.b32  	%r1019, %r1019, %r799;
	ld.global.u32 	%r800, [%rd7+268];
	xor.b32  	%r1018, %r1018, %r800;
	ld.global.u32 	%r801, [%rd7+272];
	xor.b32  	%r1017, %r1017, %r801;
	ld.global.u32 	%r802, [%rd7+276];
	xor.b32  	%r1016, %r1016, %r802;
$L__BB0_70:
	and.b32  	%r804, %r703, 16384;
	setp.eq.s32 	%p38, %r804, 0;
	@%p38 bra 	$L__BB0_72;
	ld.global.u32 	%r805, [%rd7+280];
	xor.b32  	%r1020, %r1020, %r805;
	ld.global.u32 	%r806, [%rd7+284];
	xor.b32  	%r1019, %r1019, %r806;
	ld.global.u32 	%r807, [%rd7+288];
	xor.b32  	%r1018, %r1018, %r807;
	ld.global.u32 	%r808, [%rd7+292];
	xor.b32  	%r1017, %r1017, %r808;
	ld.global.u32 	%r809, [%rd7+296];
	xor.b32  	%r1016, %r1016, %r809;
$L__BB0_72:
	and.b32  	%r811, %r703, 32768;
	setp.eq.s32 	%p39, %r811, 0;
	@%p39 bra 	$L__BB0_74;
	ld.global.u32 	%r812, [%rd7+300];
	xor.b32  	%r1020, %r1020, %r812;
	ld.global.u32 	%r813, [%rd7+304];
	xor.b32  	%r1019, %r1019, %r813;
	ld.global.u32 	%r814, [%rd7+308];
	xor.b32  	%r1018, %r1018, %r814;
	ld.global.u32 	%r815, [%rd7+312];
	xor.b32  	%r1017, %r1017, %r815;
	ld.global.u32 	%r816, [%rd7+316];
	xor.b32  	%r1016, %r1016, %r816;
$L__BB0_74:
	add.s32 	%r1107, %r1107, 16;
	setp.ne.s32 	%p40, %r1107, 32;
	@%p40 bra 	$L__BB0_42;
	mad.lo.s32 	%r817, %r1101, -31, %r190;
	add.s32 	%r1101, %r817, 1;
	setp.ne.s32 	%p41, %r1101, 5;
	@%p41 bra 	$L__BB0_41;
	st.local.u32 	[%rd1+4], %r1020;
	st.local.v2.u32 	[%rd1+8], {%r1019, %r1018};
	st.local.v2.u32 	[%rd1+16], {%r1017, %r1016};
	setp.ne.s64 	%p42, %rd4, 3;
	@%p42 bra 	$L__BB0_114;
	mov.b32 	%r1016, 0;
	mov.u32 	%r1017, %r1016;
	mov.u32 	%r1018, %r1016;
	mov.u32 	%r1019, %r1016;
	mov.u32 	%r1020, %r1016;
	mov.u32 	%r1193, %r1016;
$L__BB0_78:
	mul.wide.u32 	%rd24, %r1193, 4;
	add.s64 	%rd25, %rd1, %rd24;
	ld.local.u32 	%r365, [%rd25+4];
	shl.b32 	%r366, %r1193, 5;
	mov.b32 	%r1199, 0;
$L__BB0_79:
	.pragma "nounroll";
	shr.u32 	%r820, %r365, %r1199;
	and.b32  	%r821, %r820, 1;
	setp.eq.b32 	%p43, %r821, 1;
	not.pred 	%p44, %p43;
	add.s32 	%r822, %r366, %r1199;
	mul.lo.s32 	%r823, %r822, 5;
	mul.wide.u32 	%rd26, %r823, 4;
	add.s64 	%rd8, %rd5, %rd26;
	@%p44 bra 	$L__BB0_81;
	ld.global.u32 	%r824, [%rd8];
	xor.b32  	%r1020, %r1020, %r824;
	ld.global.u32 	%r825, [%rd8+4];
	xor.b32  	%r1019, %r1019, %r825;
	ld.global.u32 	%r826, [%rd8+8];
	xor.b32  	%r1018, %r1018, %r826;
	ld.global.u32 	%r827, [%rd8+12];
	xor.b32  	%r1017, %r1017, %r827;
	ld.global.u32 	%r828, [%rd8+16];
	xor.b32  	%r1016, %r1016, %r828;
$L__BB0_81:
	and.b32  	%r830, %r820, 2;
	setp.eq.s32 	%p45, %r830, 0;
	@%p45 bra 	$L__BB0_83;
	ld.global.u32 	%r831, [%rd8+20];
	xor.b32  	%r1020, %r1020, %r831;
	ld.global.u32 	%r832, [%rd8+24];
	xor.b32  	%r1019, %r1019, %r832;
	ld.global.u32 	%r833, [%rd8+28];
	xor.b32  	%r1018, %r1018, %r833;
	ld.global.u32 	%r834, [%rd8+32];
	xor.b32  	%r1017, %r1017, %r834;
	ld.global.u32 	%r835, [%rd8+36];
	xor.b32  	%r1016, %r1016, %r835;
$L__BB0_83:
	and.b32  	%r837, %r820, 4;
	setp.eq.s32 	%p46, %r837, 0;
	@%p46 bra 	$L__BB0_85;
	ld.global.u32 	%r838, [%rd8+40];
	xor.b32  	%r1020, %r1020, %r838;
	ld.global.u32 	%r839, [%rd8+44];
	xor.b32  	%r1019, %r1019, %r839;
	ld.global.u32 	%r840, [%rd8+48];
	xor.b32  	%r1018, %r1018, %r840;
	ld.global.u32 	%r841, [%rd8+52];
	xor.b32  	%r1017, %r1017, %r841;
	ld.global.u32 	%r842, [%rd8+56];
	xor.b32  	%r1016, %r1016, %r842;
$L__BB0_85:
	and.b32  	%r844, %r820, 8;
	setp.eq.s32 	%p47, %r844, 0;
	@%p47 bra 	$L__BB0_87;
	ld.global.u32 	%r845, [%rd8+60];
	xor.b32  	%r1020, %r1020, %r845;
	ld.global.u32 	%r846, [%rd8+64];
	xor.b32  	%r1019, %r1019, %r846;
	ld.global.u32 	%r847, [%rd8+68];
	xor.b32  	%r1018, %r1018, %r847;
	ld.global.u32 	%r848, [%rd8+72];
	xor.b32  	%r1017, %r1017, %r848;
	ld.global.u32 	%r849, [%rd8+76];
	xor.b32  	%r1016, %r1016, %r849;
$L__BB0_87:
	and.b32  	%r851, %r820, 16;
	setp.eq.s32 	%p48, %r851, 0;
	@%p48 bra 	$L__BB0_89;
	ld.global.u32 	%r852, [%rd8+80];
	xor.b32  	%r1020, %r1020, %r852;
	ld.global.u32 	%r853, [%rd8+84];
	xor.b32  	%r1019, %r1019, %r853;
	ld.global.u32 	%r854, [%rd8+88];
	xor.b32  	%r1018, %r1018, %r854;
	ld.global.u32 	%r855, [%rd8+92];
	xor.b32  	%r1017, %r1017, %r855;
	ld.global.u32 	%r856, [%rd8+96];
	xor.b32  	%r1016, %r1016, %r856;
$L__BB0_89:
	and.b32  	%r858, %r820, 32;
	setp.eq.s32 	%p49, %r858, 0;
	@%p49 bra 	$L__BB0_91;
	ld.global.u32 	%r859, [%rd8+100];
	xor.b32  	%r1020, %r1020, %r859;
	ld.global.u32 	%r860, [%rd8+104];
	xor.b32  	%r1019, %r1019, %r860;
	ld.global.u32 	%r861, [%rd8+108];
	xor.b32  	%r1018, %r1018, %r861;
	ld.global.u32 	%r862, [%rd8+112];
	xor.b32  	%r1017, %r1017, %r862;
	ld.global.u32 	%r863, [%rd8+116];
	xor.b32  	%r1016, %r1016, %r863;
$L__BB0_91:
	and.b32  	%r865, %r820, 64;
	setp.eq.s32 	%p50, %r865, 0;
	@%p50 bra 	$L__BB0_93;
	ld.global.u32 	%r866, [%rd8+120];
	xor.b32  	%r1020, %r1020, %r866;
	ld.global.u32 	%r867, [%rd8+124];
	xor.b32  	%r1019, %r1019, %r867;
	ld.global.u32 	%r868, [%rd8+128];
	xor.b32  	%r1018, %r1018, %r868;
	ld.global.u32 	%r869, [%rd8+132];
	xor.b32  	%r1017, %r1017, %r869;
	ld.global.u32 	%r870, [%rd8+136];
	xor.b32  	%r1016, %r1016, %r870;
$L__BB0_93:
	and.b32  	%r872, %r820, 128;
	setp.eq.s32 	%p51, %r872, 0;
	@%p51 bra 	$L__BB0_95;
	ld.global.u32 	%r873, [%rd8+140];
	xor.b32  	%r1020, %r1020, %r873;
	ld.global.u32 	%r874, [%rd8+144];
	xor.b32  	%r1019, %r1019, %r874;
	ld.global.u32 	%r875, [%rd8+148];
	xor.b32  	%r1018, %r1018, %r875;
	ld.global.u32 	%r876, [%rd8+152];
	xor.b32  	%r1017, %r1017, %r876;
	ld.global.u32 	%r877, [%rd8+156];
	xor.b32  	%r1016, %r1016, %r877;
$L__BB0_95:
	and.b32  	%r879, %r820, 256;
	setp.eq.s32 	%p52, %r879, 0;
	@%p52 bra 	$L__BB0_97;
	ld.global.u32 	%r880, [%rd8+160];
	xor.b32  	%r1020, %r1020, %r880;
	ld.global.u32 	%r881, [%rd8+164];
	xor.b32  	%r1019, %r1019, %r881;
	ld.global.u32 	%r882, [%rd8+168];
	xor.b32  	%r1018, %r1018, %r882;
	ld.global.u32 	%r883, [%rd8+172];
	xor.b32  	%r1017, %r1017, %r883;
	ld.global.u32 	%r884, [%rd8+176];
	xor.b32  	%r1016, %r1016, %r884;
$L__BB0_97:
	and.b32  	%r886, %r820, 512;
	setp.eq.s32 	%p53, %r886, 0;
	@%p53 bra 	$L__BB0_99;
	ld.global.u32 	%r887, [%rd8+180];
	xor.b32  	%r1020, %r1020, %r887;
	ld.global.u32 	%r888, [%rd8+184];
	xor.b32  	%r1019, %r1019, %r888;
	ld.global.u32 	%r889, [%rd8+188];
	xor.b32  	%r1018, %r1018, %r889;
	ld.global.u32 	%r890, [%rd8+192];
	xor.b32  	%r1017, %r1017, %r890;
	ld.global.u32 	%r891, [%rd8+196];
	xor.b32  	%r1016, %r1016, %r891;
$L__BB0_99:
	and.b32  	%r893, %r820, 1024;
	setp.eq.s32 	%p54, %r893, 0;
	@%p54 bra 	$L__BB0_101;
	ld.global.u32 	%r894, [%rd8+200];
	xor.b32  	%r1020, %r1020, %r894;
	ld.global.u32 	%r895, [%rd8+204];
	xor.b32  	%r1019, %r1019, %r895;
	ld.global.u32 	%r896, [%rd8+208];
	xor.b32  	%r1018, %r1018, %r896;
	ld.global.u32 	%r897, [%rd8+212];
	xor.b32  	%r1017, %r1017, %r897;
	ld.global.u32 	%r898, [%rd8+216];
	xor.b32  	%r1016, %r1016, %r898;
$L__BB0_101:
	and.b32  	%r900, %r820, 2048;
	setp.eq.s32 	%p55, %r900, 0;
	@%p55 bra 	$L__BB0_103;
	ld.global.u32 	%r901, [%rd8+220];
	xor.b32  	%r1020, %r1020, %r901;
	ld.global.u32 	%r902, [%rd8+224];
	xor.b32  	%r1019, %r1019, %r902;
	ld.global.u32 	%r903, [%rd8+228];
	xor.b32  	%r1018, %r1018, %r903;
	ld.global.u32 	%r904, [%rd8+232];
	xor.b32  	%r1017, %r1017, %r904;
	ld.global.u32 	%r905, [%rd8+236];
	xor.b32  	%r1016, %r1016, %r905;
$L__BB0_103:
	and.b32  	%r907, %r820, 4096;
	setp.eq.s32 	%p56, %r907, 0;
	@%p56 bra 	$L__BB0_105;
	ld.global.u32 	%r908, [%rd8+240];
	xor.b32  	%r1020, %r1020, %r908;
	ld.global.u32 	%r909, [%rd8+244];
	xor.b32  	%r1019, %r1019, %r909;
	ld.global.u32 	%r910, [%rd8+248];
	xor.b32  	%r1018, %r1018, %r910;
	ld.global.u32 	%r911, [%rd8+252];
	xor.b32  	%r1017, %r1017, %r911;
	ld.global.u32 	%r912, [%rd8+256];
	xor.b32  	%r1016, %r1016, %r912;
$L__BB0_105:
	and.b32  	%r914, %r820, 8192;
	setp.eq.s32 	%p57, %r914, 0;
	@%p57 bra 	$L__BB0_107;
	ld.global.u32 	%r915, [%rd8+260];
	xor.b32  	%r1020, %r1020, %r915;
	ld.global.u32 	%r916, [%rd8+264];
	xor.b32  	%r1019, %r1019, %r916;
	ld.global.u32 	%r917, [%rd8+268];
	xor.b32  	%r1018, %r1018, %r917;
	ld.global.u32 	%r918, [%rd8+272];
	xor.b32  	%r1017, %r1017, %r918;
	ld.global.u32 	%r919, [%rd8+276];
	xor.b32  	%r1016, %r1016, %r919;
$L__BB0_107:
	and.b32  	%r921, %r820, 16384;
	setp.eq.s32 	%p58, %r921, 0;
	@%p58 bra 	$L__BB0_109;
	ld.global.u32 	%r922, [%rd8+280];
	xor.b32  	%r1020, %r1020, %r922;
	ld.global.u32 	%r923, [%rd8+284];
	xor.b32  	%r1019, %r1019, %r923;
	ld.global.u32 	%r924, [%rd8+288];
	xor.b32  	%r1018, %r1018, %r924;
	ld.global.u32 	%r925, [%rd8+292];
	xor.b32  	%r1017, %r1017, %r925;
	ld.global.u32 	%r926, [%rd8+296];
	xor.b32  	%r1016, %r1016, %r926;
$L__BB0_109:
	and.b32  	%r928, %r820, 32768;
	setp.eq.s32 	%p59, %r928, 0;
	@%p59 bra 	$L__BB0_111;
	ld.global.u32 	%r929, [%rd8+300];
	xor.b32  	%r1020, %r1020, %r929;
	ld.global.u32 	%r930, [%rd8+304];
	xor.b32  	%r1019, %r1019, %r930;
	ld.global.u32 	%r931, [%rd8+308];
	xor.b32  	%r1018, %r1018, %r931;
	ld.global.u32 	%r932, [%rd8+312];
	xor.b32  	%r1017, %r1017, %r932;
	ld.global.u32 	%r933, [%rd8+316];
	xor.b32  	%r1016, %r1016, %r933;
$L__BB0_111:
	add.s32 	%r1199, %r1199, 16;
	setp.ne.s32 	%p60, %r1199, 32;
	@%p60 bra 	$L__BB0_79;
	mad.lo.s32 	%r934, %r1193, -31, %r366;
	add.s32 	%r1193, %r934, 1;
	setp.ne.s32 	%p61, %r1193, 5;
	@%p61 bra 	$L__BB0_78;
	st.local.u32 	[%rd1+4], %r1020;
	st.local.v2.u32 	[%rd1+8], {%r1019, %r1018};
	st.local.v2.u32 	[%rd1+16], {%r1017, %r1016};
$L__BB0_114:
	shr.u64 	%rd31, %rd3, 2;
	add.s32 	%r1003, %r1003, 1;
	setp.gt.u64 	%p62, %rd3, 3;
	@%p62 bra 	$L__BB0_2;
$L__BB0_115:
	cvt.rn.f32.s32 	%f1, %r565;
	div.rn.f32 	%f2, %f17, %f1;
	cvt.f64.f32 	%fd7, %f18;
	cvt.f64.f32 	%fd8, %f19;
	mul.f64 	%fd9, %fd8, 0dBFE0000000000000;
	fma.rn.f64 	%fd10, %fd9, %fd8, %fd7;
	cvt.f64.f32 	%fd11, %f2;
	mul.f64 	%fd1, %fd10, %fd11;
	fma.rn.f64 	%fd12, %fd1, 0d3FF71547652B82FE, 0d4338000000000000;
	{
	.reg .b32 %temp; 
	mov.b64 	{%r546, %temp}, %fd12;
	}
	mov.f64 	%fd13, 0dC338000000000000;
	add.rn.f64 	%fd14, %fd12, %fd13;
	fma.rn.f64 	%fd15, %fd14, 0dBFE62E42FEFA39EF, %fd1;
	fma.rn.f64 	%fd16, %fd14, 0dBC7ABC9E3B39803F, %fd15;
	fma.rn.f64 	%fd17, %fd16, 0d3E5ADE1569CE2BDF, 0d3E928AF3FCA213EA;
	fma.rn.f64 	%fd18, %fd17, %fd16, 0d3EC71DEE62401315;
	fma.rn.f64 	%fd19, %fd18, %fd16, 0d3EFA01997C89EB71;
	fma.rn.f64 	%fd20, %fd19, %fd16, 0d3F2A01A014761F65;
	fma.rn.f64 	%fd21, %fd20, %fd16, 0d3F56C16C1852B7AF;
	fma.rn.f64 	%fd22, %fd21, %fd16, 0d3F81111111122322;
	fma.rn.f64 	%fd23, %fd22, %fd16, 0d3FA55555555502A1;
	fma.rn.f64 	%fd24, %fd23, %fd16, 0d3FC5555555555511;
	fma.rn.f64 	%fd25, %fd24, %fd16, 0d3FE000000000000B;
	fma.rn.f64 	%fd26, %fd25, %fd16, 0d3FF0000000000000;
	fma.rn.f64 	%fd27, %fd26, %fd16, 0d3FF0000000000000;
	{
	.reg .b32 %temp; 
	mov.b64 	{%r547, %temp}, %fd27;
	}
	{
	.reg .b32 %temp; 
	mov.b64 	{%temp, %r548}, %fd27;
	}
	shl.b32 	%r935, %r546, 20;
	add.s32 	%r936, %r935, %r548;
	mov.b64 	%fd31, {%r547, %r936};
	{
	.reg .b32 %temp; 
	mov.b64 	{%temp, %r937}, %fd1;
	}
	mov.b32 	%f21, %r937;
	abs.f32 	%f3, %f21;
	setp.lt.f32 	%p63, %f3, 0f4086232B;
	@%p63 bra 	$L__BB0_118;
	setp.lt.f64 	%p64, %fd1, 0d0000000000000000;
	add.f64 	%fd28, %fd1, 0d7FF0000000000000;
	selp.f64 	%fd31, 0d0000000000000000, %fd28, %p64;
	setp.geu.f32 	%p65, %f3, 0f40874800;
	@%p65 bra 	$L__BB0_118;
	shr.u32 	%r938, %r546, 31;
	add.s32 	%r939, %r546, %r938;
	shr.s32 	%r940, %r939, 1;
	shl.b32 	%r941, %r940, 20;
	add.s32 	%r942, %r548, %r941;
	mov.b64 	%fd29, {%r547, %r942};
	sub.s32 	%r943, %r546, %r940;
	shl.b32 	%r944, %r943, 20;
	add.s32 	%r945, %r944, 1072693248;
	mov.b32 	%r946, 0;
	mov.b64 	%fd30, {%r946, %r945};
	mul.f64 	%fd31, %fd30, %fd29;
$L__BB0_118:
	cvt.rn.f32.f64 	%f4, %fd31;
	setp.lt.s32 	%p66, %r565, 1;
	mov.f32 	%f134, 0f00000000;
	@%p66 bra 	$L__BB0_124;
	sqrt.rn.f32 	%f25, %f2;
	mul.f32 	%f5, %f19, %f25;
	setp.eq.s32 	%p67, %r565, 1;
	mov.f32 	%f134, 0f00000000;
	mov.b32 	%r1297, 832094735;
	@%p67 bra 	$L__BB0_122;
	and.b32  	%r949, %r565, 2147483646;
	neg.s32 	%r1290, %r949;
	mov.f32 	%f134, 0f00000000;
	mov.b32 	%r1291, 832819609;
	mov.u32 	%r1295, %r1019;
	mov.u32 	%r1296, %r1020;
$L__BB0_121:
	mov.u32 	%r1020, %r1018;
	mov.u32 	%r1019, %r1017;
	mov.u32 	%r1018, %r1016;
	mov.u32 	%r1297, %r1291;
	shr.u32 	%r950, %r1296, 2;
	xor.b32  	%r951, %r950, %r1296;
	shl.b32 	%r952, %r1018, 4;
	shl.b32 	%r953, %r951, 1;
	xor.b32  	%r954, %r953, %r952;
	xor.b32  	%r955, %r954, %r951;
	xor.b32  	%r1017, %r955, %r1018;
	add.s32 	%r956, %r1297, %r1017;
	add.s32 	%r957, %r956, -362437;
	shr.u32 	%r958, %r1295, 2;
	xor.b32  	%r959, %r958, %r1295;
	shl.b32 	%r960, %r1017, 4;
	shl.b32 	%r961, %r959, 1;
	xor.b32  	%r962, %r961, %r960;
	xor.b32  	%r963, %r962, %r959;
	xor.b32  	%r1016, %r963, %r1017;
	add.s32 	%r964, %r1297, %r1016;
	cvt.rn.f32.u32 	%f27, %r957;
	fma.rn.f32 	%f28, %f27, 0f2F800000, 0f2F000000;
	cvt.rn.f32.u32 	%f29, %r964;
	fma.rn.f32 	%f30, %f29, 0f30C90FDB, 0f30490FDB;
	setp.lt.f32 	%p68, %f28, 0f00800000;
	mul.f32 	%f31, %f28, 0f4B000000;
	selp.f32 	%f32, %f31, %f28, %p68;
	selp.f32 	%f33, 0fC1B80000, 0f00000000, %p68;
	mov.b32 	%r965, %f32;
	add.s32 	%r966, %r965, -1059760811;
	and.b32  	%r967, %r966, -8388608;
	sub.s32 	%r968, %r965, %r967;
	mov.b32 	%f34, %r968;
	cvt.rn.f32.s32 	%f35, %r967;
	fma.rn.f32 	%f36, %f35, 0f34000000, %f33;
	add.f32 	%f37, %f34, 0fBF800000;
	fma.rn.f32 	%f38, %f37, 0fBE055027, 0f3E1039F6;
	fma.rn.f32 	%f39, %f38, %f37, 0fBDF8CDCC;
	fma.rn.f32 	%f40, %f39, %f37, 0f3E0F2955;
	fma.rn.f32 	%f41, %f40, %f37, 0fBE2AD8B9;
	fma.rn.f32 	%f42, %f41, %f37, 0f3E4CED0B;
	fma.rn.f32 	%f43, %f42, %f37, 0fBE7FFF22;
	fma.rn.f32 	%f44, %f43, %f37, 0f3EAAAA78;
	fma.rn.f32 	%f45, %f44, %f37, 0fBF000000;
	mul.f32 	%f46, %f37, %f45;
	fma.rn.f32 	%f47, %f46, %f37, %f37;
	fma.rn.f32 	%f48, %f36, 0f3F317218, %f47;
	setp.gt.u32 	%p69, %r965, 2139095039;
	fma.rn.f32 	%f49, %f32, 0f7F800000, 0f7F800000;
	selp.f32 	%f50, %f49, %f48, %p69;
	setp.eq.f32 	%p70, %f32, 0f00000000;
	mul.f32 	%f51, %f50, 0fC0000000;
	selp.f32 	%f52, 0f7F800000, %f51, %p70;
	sqrt.rn.f32 	%f53, %f52;
	sin.approx.f32 	%f54, %f30;
	cos.approx.f32 	%f55, %f30;
	mul.f32 	%f56, %f53, %f54;
	mul.f32 	%f57, %f53, %f55;
	mul.f32 	%f58, %f56, %f5;
	fma.rn.f32 	%f59, %f58, 0f3BBB989D, 0f3F000000;
	cvt.sat.f32.f32 	%f60, %f59;
	mov.f32 	%f61, 0f4B400001;
	mov.f32 	%f62, 0f437C0000;
	fma.rm.f32 	%f63, %f60, %f62, %f61;
	add.f32 	%f64, %f63, 0fCB40007F;
	neg.f32 	%f65, %f64;
	fma.rn.f32 	%f66, %f58, 0f3FB8AA3B, %f65;
	fma.rn.f32 	%f67, %f58, 0f32A57060, %f66;
	mov.b32 	%r969, %f63;
	shl.b32 	%r970, %r969, 23;
	mov.b32 	%f68, %r970;
	ex2.approx.ftz.f32 	%f69, %f67;
	mul.f32 	%f70, %f69, %f68;
	mul.f32 	%f71, %f70, %f4;
	mul.f32 	%f72, %f136, %f71;
	add.f32 	%f73, %f134, %f72;
	mul.f32 	%f74, %f57, %f5;
	fma.rn.f32 	%f75, %f74, 0f3BBB989D, 0f3F000000;
	cvt.sat.f32.f32 	%f76, %f75;
	fma.rm.f32 	%f77, %f76, %f62, %f61;
	add.f32 	%f78, %f77, 0fCB40007F;
	neg.f32 	%f79, %f78;
	fma.rn.f32 	%f80, %f74, 0f3FB8AA3B, %f79;
	fma.rn.f32 	%f81, %f74, 0f32A57060, %f80;
	mov.b32 	%r971, %f77;
	shl.b32 	%r972, %r971, 23;
	mov.b32 	%f82, %r972;
	ex2.approx.ftz.f32 	%f83, %f81;
	mul.f32 	%f84, %f83, %f82;
	mul.f32 	%f85, %f84, %f4;
	mul.f32 	%f136, %f72, %f85;
	add.f32 	%f134, %f73, %f136;
	add.s32 	%r1291, %r1297, 724874;
	add.s32 	%r1290, %r1290, 2;
	setp.ne.s32 	%p71, %r1290, 0;
	mov.u32 	%r1295, %r1019;
	mov.u32 	%r1296, %r1020;
	@%p71 bra 	$L__BB0_121;
$L__BB0_122:
	and.b32  	%r973, %r565, 1;
	setp.eq.b32 	%p72, %r973, 1;
	not.pred 	%p73, %p72;
	@%p73 bra 	$L__BB0_124;
	shr.u32 	%r974, %r1020, 2;
	xor.b32  	%r975, %r974, %r1020;
	shl.b32 	%r976, %r1016, 4;
	shl.b32 	%r977, %r975, 1;
	xor.b32  	%r978, %r977, %r976;
	xor.b32  	%r979, %r978, %r975;
	xor.b32  	%r980, %r979, %r1016;
	add.s32 	%r981, %r1297, %r980;
	add.s32 	%r982, %r981, 362437;
	shr.u32 	%r983, %r1019, 2;
	xor.b32  	%r984, %r983, %r1019;
	shl.b32 	%r985, %r980, 4;
	shl.b32 	%r986, %r984, 1;
	xor.b32  	%r987, %r986, %r985;
	xor.b32  	%r988, %r987, %r984;
	xor.b32  	%r989, %r988, %r980;
	add.s32 	%r990, %r1297, %r989;
	add.s32 	%r991, %r990, 724874;
	cvt.rn.f32.u32 	%f86, %r982;
	fma.rn.f32 	%f87, %f86, 0f2F800000, 0f2F000000;
	cvt.rn.f32.u32 	%f88, %r991;
	fma.rn.f32 	%f89, %f88, 0f30C90FDB, 0f30490FDB;
	setp.lt.f32 	%p74, %f87, 0f00800000;
	mul.f32 	%f90, %f87, 0f4B000000;
	selp.f32 	%f91, %f90, %f87, %p74;
	selp.f32 	%f92, 0fC1B80000, 0f00000000, %p74;
	mov.b32 	%r992, %f91;
	add.s32 	%r993, %r992, -1059760811;
	and.b32  	%r994, %r993, -8388608;
	sub.s32 	%r995, %r992, %r994;
	mov.b32 	%f93, %r995;
	cvt.rn.f32.s32 	%f94, %r994;
	fma.rn.f32 	%f95, %f94, 0f34000000, %f92;
	add.f32 	%f96, %f93, 0fBF800000;
	fma.rn.f32 	%f97, %f96, 0fBE055027, 0f3E1039F6;
	fma.rn.f32 	%f98, %f97, %f96, 0fBDF8CDCC;
	fma.rn.f32 	%f99, %f98, %f96, 0f3E0F2955;
	fma.rn.f32 	%f100, %f99, %f96, 0fBE2AD8B9;
	fma.rn.f32 	%f101, %f100, %f96, 0f3E4CED0B;
	fma.rn.f32 	%f102, %f101, %f96, 0fBE7FFF22;
	fma.rn.f32 	%f103, %f102, %f96, 0f3EAAAA78;
	fma.rn.f32 	%f104, %f103, %f96, 0fBF000000;
	mul.f32 	%f105, %f96, %f104;
	fma.rn.f32 	%f106, %f105, %f96, %f96;
	fma.rn.f32 	%f107, %f95, 0f3F317218, %f106;
	setp.gt.u32 	%p75, %r992, 2139095039;
	fma.rn.f32 	%f108, %f91, 0f7F800000, 0f7F800000;
	selp.f32 	%f109, %f108, %f107, %p75;
	setp.eq.f32 	%p76, %f91, 0f00000000;
	mul.f32 	%f110, %f109, 0fC0000000;
	selp.f32 	%f111, 0f7F800000, %f110, %p76;
	sqrt.rn.f32 	%f112, %f111;
	sin.approx.f32 	%f113, %f89;
	mul.f32 	%f114, %f112, %f113;
	mul.f32 	%f115, %f114, %f5;
	fma.rn.f32 	%f116, %f115, 0f3BBB989D, 0f3F000000;
	cvt.sat.f32.f32 	%f117, %f116;
	mov.f32 	%f118, 0f4B400001;
	mov.f32 	%f119, 0f437C0000;
	fma.rm.f32 	%f120, %f117, %f119, %f118;
	add.f32 	%f121, %f120, 0fCB40007F;
	neg.f32 	%f122, %f121;
	fma.rn.f32 	%f123, %f115, 0f3FB8AA3B, %f122;
	fma.rn.f32 	%f124, %f115, 0f32A57060, %f123;
	mov.b32 	%r996, %f120;
	shl.b32 	%r997, %r996, 23;
	mov.b32 	%f125, %r997;
	ex2.approx.ftz.f32 	%f126, %f124;
	mul.f32 	%f127, %f126, %f125;
	mul.f32 	%f128, %f127, %f4;
	fma.rn.f32 	%f134, %f136, %f128, %f134;
$L__BB0_124:
	ld.param.u64 	%rd30, [_Z17asianOptionKernelPffffffiP17curandStateXORWOW_param_0];
	cvta.to.global.u64 	%rd27, %rd30;
	div.rn.f32 	%f129, %f134, %f1;
	sub.f32 	%f130, %f129, %f16;
	max.f32 	%f131, %f130, 0f00000000;
	shl.b64 	%rd28, %rd2, 2;
	add.s64 	%rd29, %rd27, %rd28;
	st.global.f32 	[%rd29], %f131;
	ret;

}


// ===== COMPILED SASS (sm_100) =====

	.target	sm_100

	.elftype	@"ET_EXEC"


//--------------------- .note.nv.tkinfo           --------------------------
	.section	.note.nv.tkinfo,"",@"SHT_NOTE"
	.sectionflags	@"SHF_NOTE_NV_TKINFO"
	.tkinfo
        /*0018*/ 	.word	0x00000002
        /*0030*/ 	.string	""
        /*0030*/ 	.string	"ptxas"
        /*0030*/ 	.string	"Cuda compilation tools, release 13.0, V13.0.88"
        /*0030*/ 	.string	"Build cuda_13.0.r13.0/compiler.36424714_0"
        /*0030*/ 	.string	"-arch sm_100 -m 64 "



//--------------------- .note.nv.cuinfo           --------------------------
	.section	.note.nv.cuinfo,"",@"SHT_NOTE"
	.sectionflags	@"SHF_NOTE_NV_CUINFO"
        /*0018*/ 	.short	0x0002
        /*001a*/ 	.short	0x0064
        /*001c*/ 	.short	0x0082
	.zero		2


//--------------------- .nv.info                  --------------------------
	.section	.nv.info,"",@"SHT_CUDA_INFO"
	.align	4


	//----- nvinfo : EIATTR_REGCOUNT
	.align		4
        /*0000*/ 	.byte	0x04, 0x2f
        /*0002*/ 	.short	(.L_10 - .L_9)
	.align		4
.L_9:
        /*0004*/ 	.word	index@(_Z17asianOptionKernelPffffffiP17curandStateXORWOW)
        /*0008*/ 	.word	0x00000020


	//----- nvinfo : EIATTR_FRAME_SIZE
	.align		4
.L_10:
        /*000c*/ 	.byte	0x04, 0x11
        /*000e*/ 	.short	(.L_12 - .L_11)
	.align		4
.L_11:
        /*0010*/ 	.word	index@($__internal_1_$__cuda_sm3x_div_rn_noftz_f32_slowpath)
        /*0014*/ 	.word	0x00000030


	//----- nvinfo : EIATTR_FRAME_SIZE
	.align		4
.L_12:
        /*0018*/ 	.byte	0x04, 0x11
        /*001a*/ 	.short	(.L_14 - .L_13)
	.align		4
.L_13:
        /*001c*/ 	.word	index@($__internal_0_$__cuda_sm20_sqrt_rn_f32_slowpath)
        /*0020*/ 	.word	0x00000030


	//----- nvinfo : EIATTR_FRAME_SIZE
	.align		4
.L_14:
        /*0024*/ 	.byte	0x04, 0x11
        /*0026*/ 	.short	(.L_16 - .L_15)
	.align		4
.L_15:
        /*0028*/ 	.word	index@(_Z17asianOptionKernelPffffffiP17curandStateXORWOW)
        /*002c*/ 	.word	0x00000030


	//----- nvinfo : EIATTR_MIN_STACK_SIZE
	.align		4
.L_16:
        /*0030*/ 	.byte	0x04, 0x12
        /*0032*/ 	.short	(.L_18 - .L_17)
	.align		4
.L_17:
        /*0034*/ 	.word	index@(_Z17asianOptionKernelPffffffiP17curandStateXORWOW)
        /*0038*/ 	.word	0x00000030
.L_18:


//--------------------- .nv.compat                --------------------------
	.section	.nv.compat,"",@"SHT_CUDA_COMPAT_INFO"
	.align	4
        /*0000*/ 	.byte	0x02, 0x09, 0x00, 0x00, 0x02, 0x02, 0x01, 0x00, 0x02, 0x05, 0x05, 0x00, 0x03, 0x07, 0x01, 0x01
        /*0010*/ 	.byte	0x02, 0x03, 0x00, 0x00, 0x02, 0x06, 0x01, 0x00, 0x04, 0x0b, 0x08, 0x00, 0x01, 0x00, 0x00, 0x00
        /*0020*/ 	.byte	0x00, 0x00, 0x00, 0x00


//--------------------- .nv.info._Z17asianOptionKernelPffffffiP17curandStateXORWOW --------------------------
	.section	.nv.info._Z17asianOptionKernelPffffffiP17curandStateXORWOW,"",@"SHT_CUDA_INFO"
	.sectionflags	@""
	.align	4


	//----- nvinfo : EIATTR_CUDA_API_VERSION
	.align		4
        /*0000*/ 	.byte	0x04, 0x37
        /*0002*/ 	.short	(.L_20 - .L_19)
.L_19:
        /*0004*/ 	.word	0x00000082


	//----- nvinfo : EIATTR_KPARAM_INFO
	.align		4
.L_20:
        /*0008*/ 	.byte	0x04, 0x17
        /*000a*/ 	.short	(.L_22 - .L_21)
.L_21:
        /*000c*/ 	.word	0x00000000
        /*0010*/ 	.short	0x0007
        /*0012*/ 	.short	0x0020
        /*0014*/ 	.byte	0x00, 0xf5, 0x21, 0x00


	//----- nvinfo : EIATTR_KPARAM_INFO
	.align		4
.L_22:
        /*0018*/ 	.byte	0x04, 0x17
        /*001a*/ 	.short	(.L_24 - .L_23)
.L_23:
        /*001c*/ 	.word	0x00000000
        /*0020*/ 	.short	0x0006
        /*0022*/ 	.short	0x001c
        /*0024*/ 	.byte	0x00, 0xf0, 0x11, 0x00


	//----- nvinfo : EIATTR_KPARAM_INFO
	.align		4
.L_24:
        /*0028*/ 	.byte	0x04, 0x17
        /*002a*/ 	.short	(.L_26 - .L_25)
.L_25:
        /*002c*/ 	.word	0x00000000
        /*0030*/ 	.short	0x0005
        /*0032*/ 	.short	0x0018
        /*0034*/ 	.byte	0x00, 0xf0, 0x11, 0x00


	//----- nvinfo : EIATTR_KPARAM_INFO
	.align		4
.L_26:
        /*0038*/ 	.byte	0x04, 0x17
        /*003a*/ 	.short	(.L_28 - .L_27)
.L_27:
        /*003c*/ 	.word	0x00000000
        /*0040*/ 	.short	0x0004
        /*0042*/ 	.short	0x0014
        /*0044*/ 	.byte	0x00, 0xf0, 0x11, 0x00


	//----- nvinfo : EIATTR_KPARAM_INFO
	.align		4
.L_28:
        /*0048*/ 	.byte	0x04, 0x17
        /*004a*/ 	.short	(.L_30 - .L_29)
.L_29:
        /*004c*/ 	.word	0x00000000
        /*0050*/ 	.short	0x0003
        /*0052*/ 	.short	0x0010
        /*0054*/ 	.byte	0x00, 0xf0, 0x11, 0x00


	//----- nvinfo : EIATTR_KPARAM_INFO
	.align		4
.L_30:
        /*0058*/ 	.byte	0x04, 0x17
        /*005a*/ 	.short	(.L_32 - .L_31)
.L_31:
        /*005c*/ 	.word	0x00000000
        /*0060*/ 	.short	0x0002
        /*0062*/ 	.short	0x000c
        /*0064*/ 	.byte	0x00, 0xf0, 0x11, 0x00


	//----- nvinfo : EIATTR_KPARAM_INFO
	.align		4
.L_32:
        /*0068*/ 	.byte	0x04, 0x17
        /*006a*/ 	.short	(.L_34 - .L_33)
.L_33:
        /*006c*/ 	.word	0x00000000
        /*0070*/ 	.short	0x0001
        /*0072*/ 	.short	0x0008
        /*0074*/ 	.byte	0x00, 0xf0, 0x11, 0x00


	//----- nvinfo : EIATTR_KPARAM_INFO
	.align		4
.L_34:
        /*0078*/ 	.byte	0x04, 0x17
        /*007a*/ 	.short	(.L_36 - .L_35)
.L_35:
        /*007c*/ 	.word	0x00000000
        /*0080*/ 	.short	0x0000
        /*0082*/ 	.short	0x0000
        /*0084*/ 	.byte	0x00, 0xf5, 0x21, 0x00


	//----- nvinfo : EIATTR_SPARSE_MMA_MASK
	.align		4
.L_36:
        /*0088*/ 	.byte	0x03, 0x50
        /*008a*/ 	.short	0x0000


	//----- nvinfo : EIATTR_MAXREG_COUNT
	.align		4
        /*008c*/ 	.byte	0x03, 0x1b
        /*008e*/ 	.short	0x00ff


	//----- nvinfo : EIATTR_MERCURY_ISA_VERSION
	.align		4
        /*0090*/ 	.byte	0x03, 0x5f
        /*0092*/ 	.short	0x0101


	//----- nvinfo : EIATTR_VRC_CTA_INIT_COUNT
	.align		4
        /*0094*/ 	.byte	0x02, 0x4a
	.zero		1
	.zero		1


	//----- nvinfo : EIATTR_EXIT_INSTR_OFFSETS
	.align		4
        /*0098*/ 	.byte	0x04, 0x1c
        /*009a*/ 	.short	(.L_38 - .L_37)


	//   ....[0]....
.L_37:
        /*009c*/ 	.word	0x00003bd0


	//----- nvinfo : EIATTR_CRS_STACK_SIZE
	.align		4
.L_38:
        /*00a0*/ 	.byte	0x04, 0x1e
        /*00a2*/ 	.short	(.L_40 - .L_39)
.L_39:
        /*00a4*/ 	.word	0x00000000


	//----- nvinfo : EIATTR_CBANK_PARAM_SIZE
	.align		4
.L_40:
        /*00a8*/ 	.byte	0x03, 0x19
        /*00aa*/ 	.short	0x0028


	//----- nvinfo : EIATTR_PARAM_CBANK
	.align		4
        /*00ac*/ 	.byte	0x04, 0x0a
        /*00ae*/ 	.short	(.L_42 - .L_41)
	.align		4
.L_41:
        /*00b0*/ 	.word	index@(.nv.constant0._Z17asianOptionKernelPffffffiP17curandStateXORWOW)
        /*00b4*/ 	.short	0x0380
        /*00b6*/ 	.short	0x0028


	//----- nvinfo : EIATTR_SW_WAR
	.align		4
.L_42:
        /*00b8*/ 	.byte	0x04, 0x36
        /*00ba*/ 	.short	(.L_44 - .L_43)
.L_43:
        /*00bc*/ 	.word	0x00000008
.L_44:


//--------------------- .nv.callgraph             --------------------------
	.section	.nv.callgraph,"",@"SHT_CUDA_CALLGRAPH"
	.align	4
	.sectionentsize	8
	.align		4
        /*0000*/ 	.word	0x00000000
	.align		4
        /*0004*/ 	.word	0xffffffff
	.align		4
        /*0008*/ 	.word	0x00000000
	.align		4
        /*000c*/ 	.word	0xfffffffe
	.align		4
        /*0010*/ 	.word	0x00000000
	.align		4
        /*0014*/ 	.word	0xfffffffd
	.align		4
        /*0018*/ 	.word	0x00000000
	.align		4
        /*001c*/ 	.word	0xfffffffc


//--------------------- .nv.constant4             --------------------------
	.section	.nv.constant4,"a",@progbits
	.align	8
	.align		8
.nv.constant4:
        /*0000*/ 	.dword	precalc_xorwow_matrix
	.align		8
        /*0008*/ 	.dword	precalc_xorwow_offset_matrix
	.align		8
        /*0010*/ 	.dword	mrg32k3aM1
	.align		8
        /*0018*/ 	.dword	mrg32k3aM2
	.align		8
        /*0020*/ 	.dword	mrg32k3aM1SubSeq
	.align		8
        /*0028*/ 	.dword	mrg32k3aM2SubSeq
	.align		8
        /*0030*/ 	.dword	mrg32k3aM1Seq
	.align		8
        /*0038*/ 	.dword	mrg32k3aM2Seq


//--------------------- .nv.constant3             --------------------------
	.section	.nv.constant3,"a",@progbits
	.align	8
.nv.constant3:
	.type		__cr_lgamma_table,@object
	.size		__cr_lgamma_table,(.L_8 - __cr_lgamma_table)
__cr_lgamma_table:
        /*0000*/ 	.byte	0x00, 0x00, 0x00, 0x00, 0x00, 0x00, 0x00, 0x00, 0x00, 0x00, 0x00, 0x00, 0x00, 0x00, 0x00, 0x00
        /*0010*/ 	.byte	0xef, 0x39, 0xfa, 0xfe, 0x42, 0x2e, 0xe6, 0x3f, 0x02, 0x20, 0x2a, 0xfa, 0x0b, 0xab, 0xfc, 0x3f
        /*0020*/ 	.byte	0xf9, 0x2c, 0x92, 0x7c, 0xa7, 0x6c, 0x09, 0x40, 0xc9, 0x79, 0x44, 0x3c, 0x64, 0x26, 0x13, 0x40
        /*0030*/ 	.byte	0xca, 0x01, 0xcf, 0x3a, 0x27, 0x51, 0x1a, 0x40, 0x30, 0xcc, 0x2d, 0xf3, 0xe1, 0x0c, 0x21, 0x40
        /*0040*/ 	.byte	0x0d, 0xb7, 0xfc, 0x82, 0x8e, 0x35, 0x25, 0x40
.L_8:


//--------------------- .text._Z17asianOptionKernelPffffffiP17curandStateXORWOW --------------------------
	.section	.text._Z17asianOptionKernelPffffffiP17curandStateXORWOW,"ax",@progbits
	.align	128
        .global         _Z17asianOptionKernelPffffffiP17curandStateXORWOW
        .type           _Z17asianOptionKernelPffffffiP17curandStateXORWOW,@function
        .size           _Z17asianOptionKernelPffffffiP17curandStateXORWOW,(.L_x_43 - _Z17asianOptionKernelPffffffiP17curandStateXORWOW)
        .other          _Z17asianOptionKernelPffffffiP17curandStateXORWOW,@"STO_CUDA_ENTRY STV_DEFAULT"
_Z17asianOptionKernelPffffffiP17curandStateXORWOW:
.text._Z17asianOptionKernelPffffffiP17curandStateXORWOW:
[----:B------:R-:W0:Y:S01]  /*0000*/  LDC R1, c[0x0][0x37c] ;  /* 0x0000df00ff017b82 */ /* 0x000e220000000800 */
[----:B------:R-:W1:Y:S07]  /*0010*/  S2R R0, SR_TID.X ;  /* 0x0000000000007919 */ /* 0x000e6e0000002100 */
[----:B------:R-:W1:Y:S01]  /*0020*/  S2UR UR4, SR_CTAID.X ;  /* 0x00000000000479c3 */ /* 0x000e620000002500 */
[----:B------:R-:W2:Y:S01]  /*0030*/  LDCU.64 UR6, c[0x0][0x358] ;  /* 0x00006b00ff0677ac */ /* 0x000ea20008000a00 */
[----:B0-----:R-:W-:-:S06]  /*0040*/  VIADD R1, R1, 0xffffffd0 ;  /* 0xffffffd001017836 */ /* 0x001fcc0000000000 */
[----:B------:R-:W1:Y:S08]  /*0050*/  LDC R11, c[0x0][0x360] ;  /* 0x0000d800ff0b7b82 */ /* 0x000e700000000800 */
[----:B------:R-:W0:Y:S01]  /*0060*/  LDC.64 R2, c[0x0][0x3a0] ;  /* 0x0000e800ff027b82 */ /* 0x000e220000000a00 */
[----:B-1----:R-:W-:-:S04]  /*0070*/  IMAD R11, R11, UR4, R0 ;  /* 0x000000040b0b7c24 */ /* 0x002fc8000f8e0200 */
[----:B0-----:R-:W-:-:S05]  /*0080*/  IMAD.WIDE.U32 R2, R11, 0x30, R2 ;  /* 0x000000300b027825 */ /* 0x001fca00078e0002 */
[----:B--2---:R-:W2:Y:S04]  /*0090*/  LDG.E.64 R8, desc[UR6][R2.64+0x18] ;  /* 0x0000180602087981 */ /* 0x004ea8000c1e1b00 */
[----:B------:R-:W3:Y:S04]  /*00a0*/  LDG.E R10, desc[UR6][R2.64+0x20] ;  /* 0x00002006020a7981 */ /* 0x000ee8000c1e1900 */
[----:B------:R0:W4:Y:S01]  /*00b0*/  LDG.E.64 R12, desc[UR6][R2.64+0x28] ;  /* 0x00002806020c7981 */ /* 0x000122000c1e1b00 */
[----:B------:R-:W-:Y:S01]  /*00c0*/  IMAD.MOV.U32 R14, RZ, RZ, 0x423bb012 ;  /* 0x423bb012ff0e7424 */ /* 0x000fe200078e00ff */
[----:B------:R-:W1:Y:S01]  /*00d0*/  LDCU UR4, c[0x0][0x388] ;  /* 0x00007100ff0477ac */ /* 0x000e620008000800 */
[----:B------:R-:W-:Y:S01]  /*00e0*/  IMAD.MOV.U32 R15, RZ, RZ, -0x75bd8fc ;  /* 0xf8a42704ff0f7424 */ /* 0x000fe200078e00ff */
[----:B------:R-:W-:Y:S01]  /*00f0*/  ISETP.NE.AND P0, PT, R11, RZ, PT ;  /* 0x000000ff0b00720c */ /* 0x000fe20003f05270 */
[----:B------:R-:W-:Y:S01]  /*0100*/  IMAD.MOV.U32 R16, RZ, RZ, -0x23270784 ;  /* 0xdcd8f87cff107424 */ /* 0x000fe200078e00ff */
[----:B------:R-:W-:Y:S01]  /*0110*/  BSSY.RECONVERGENT B0, `(.L_x_0) ;  /* 0x0000268000007945 */ /* 0x000fe20003800200 */
[----:B------:R-:W-:Y:S01]  /*0120*/  IMAD.MOV.U32 R17, RZ, RZ, 0x57fa2510 ;  /* 0x57fa2510ff117424 */ /* 0x000fe200078e00ff */
[----:B------:R-:W-:Y:S01]  /*0130*/  STL.64 [R1+0x8], R14 ;  /* 0x0000080e01007387 */ /* 0x000fe20000100a00 */
[----:B------:R-:W-:-:S02]  /*0140*/  IMAD.MOV.U32 R4, RZ, RZ, 0x3198c20f ;  /* 0x3198c20fff047424 */ /* 0x000fc400078e00ff */
[----:B------:R-:W-:Y:S01]  /*0150*/  IMAD.MOV.U32 R5, RZ, RZ, 0x5efdb30c ;  /* 0x5efdb30cff057424 */ /* 0x000fe200078e00ff */
[----:B------:R-:W-:Y:S01]  /*0160*/  STL.64 [R1+0x10], R16 ;  /* 0x0000101001007387 */ /* 0x000fe20000100a00 */
[----:B------:R-:W-:Y:S02]  /*0170*/  IMAD.MOV.U32 R6, RZ, RZ, 0x5efdb30c ;  /* 0x5efdb30cff067424 */ /* 0x000fe400078e00ff */
[----:B0-----:R-:W-:Y:S01]  /*0180*/  IMAD.MOV.U32 R3, RZ, RZ, -0x75bd8fc ;  /* 0xf8a42704ff037424 */ /* 0x001fe200078e00ff */
[----:B------:R0:W-:Y:S01]  /*0190*/  STL.64 [R1], R4 ;  /* 0x0000000401007387 */ /* 0x0001e20000100a00 */
[----:B------:R-:W-:Y:S02]  /*01a0*/  IMAD.MOV.U32 R2, RZ, RZ, 0x423bb012 ;  /* 0x423bb012ff027424 */ /* 0x000fe400078e00ff */
[----:B-1----:R-:W-:Y:S02]  /*01b0*/  IMAD.U32 R0, RZ, RZ, UR4 ;  /* 0x00000004ff007e24 */ /* 0x002fe4000f8e00ff */
[----:B0-----:R-:W-:-:S02]  /*01c0*/  IMAD.MOV.U32 R5, RZ, RZ, 0x57fa2510 ;  /* 0x57fa2510ff057424 */ /* 0x001fc400078e00ff */
[----:B------:R-:W-:Y:S01]  /*01d0*/  IMAD.MOV.U32 R4, RZ, RZ, -0x23270784 ;  /* 0xdcd8f87cff047424 */ /* 0x000fe200078e00ff */
[----:B--2---:R0:W-:Y:S04]  /*01e0*/  STL.64 [R1+0x18], R8 ;  /* 0x0000180801007387 */ /* 0x0041e80000100a00 */
[----:B---3--:R0:W-:Y:S04]  /*01f0*/  STL [R1+0x20], R10 ;  /* 0x0000200a01007387 */ /* 0x0081e80000100800 */
[----:B----4-:R0:W-:Y:S01]  /*0200*/  STL.64 [R1+0x28], R12 ;  /* 0x0000280c01007387 */ /* 0x0101e20000100a00 */
[----:B------:R-:W-:Y:S05]  /*0210*/  @!P0 BRA `(.L_x_1) ;  /* 0x00000024005c8947 */ /* 0x000fea0003800000 */
[----:B------:R-:W-:Y:S02]  /*0220*/  IMAD.MOV.U32 R14, RZ, RZ, RZ ;  /* 0x000000ffff0e7224 */ /* 0x000fe400078e00ff */
[----:B------:R-:W-:Y:S02]  /*0230*/  IMAD.MOV.U32 R6, RZ, RZ, 0x5efdb30c ;  /* 0x5efdb30cff067424 */ /* 0x000fe400078e00ff */
[----:B------:R-:W-:Y:S02]  /*0240*/  IMAD.MOV.U32 R15, RZ, RZ, R11 ;  /* 0x000000ffff0f7224 */ /* 0x000fe400078e000b */
[----:B0-----:R-:W-:Y:S02]  /*0250*/  IMAD.MOV.U32 R10, RZ, RZ, RZ ;  /* 0x000000ffff0a7224 */ /* 0x001fe400078e00ff */
[----:B------:R-:W-:Y:S02]  /*0260*/  IMAD.MOV.U32 R2, RZ, RZ, 0x423bb012 ;  /* 0x423bb012ff027424 */ /* 0x000fe400078e00ff */
[----:B------:R-:W-:-:S02]  /*0270*/  IMAD.MOV.U32 R3, RZ, RZ, -0x75bd8fc ;  /* 0xf8a42704ff037424 */ /* 0x000fc400078e00ff */
[----:B------:R-:W-:Y:S02]  /*0280*/  IMAD.MOV.U32 R4, RZ, RZ, -0x23270784 ;  /* 0xdcd8f87cff047424 */ /* 0x000fe400078e00ff */
[----:B------:R-:W-:-:S07]  /*0290*/  IMAD.MOV.U32 R5, RZ, RZ, 0x57fa2510 ;  /* 0x57fa2510ff057424 */ /* 0x000fce00078e00ff */
.L_x_10:
[----:B------:R-:W-:Y:S01]  /*02a0*/  LOP3.LUT R7, R15, 0x3, RZ, 0xc0, !PT ;  /* 0x000000030f077812 */ /* 0x000fe200078ec0ff */
[----:B------:R-:W-:Y:S03]  /*02b0*/  BSSY.RECONVERGENT B1, `(.L_x_2) ;  /* 0x0000247000017945 */ /* 0x000fe60003800200 */
[----:B------:R-:W-:-:S04]  /*02c0*/  ISETP.NE.U32.AND P0, PT, R7, RZ, PT ;  /* 0x000000ff0700720c */ /* 0x000fc80003f05070 */
[----:B------:R-:W-:-:S13]  /*02d0*/  ISETP.NE.AND.EX P0, PT, RZ, RZ, PT, P0 ;  /* 0x000000ffff00720c */ /* 0x000fda0003f05300 */
[----:B0-----:R-:W-:Y:S05]  /*02e0*/  @!P0 BRA `(.L_x_3) ;  /* 0x00000024000c8947 */ /* 0x001fea0003800000 */
[----:B------:R-:W0:Y:S01]  /*02f0*/  LDC.64 R8, c[0x4][RZ] ;  /* 0x01000000ff087b82 */ /* 0x000e220000000a00 */
[----:B------:R-:W-:Y:S01]  /*0300*/  IMAD.MOV.U32 R6, RZ, RZ, RZ ;  /* 0x000000ffff067224 */ /* 0x000fe200078e00ff */
[----:B------:R-:W-:Y:S01]  /*0310*/  CS2R R4, SRZ ;  /* 0x0000000000047805 */ /* 0x000fe2000001ff00 */
[----:B------:R-:W-:Y:S01]  /*0320*/  IMAD.MOV.U32 R16, RZ, RZ, RZ ;  /* 0x000000ffff107224 */ /* 0x000fe200078e00ff */
[----:B------:R-:W-:Y:S01]  /*0330*/  CS2R R2, SRZ ;  /* 0x0000000000027805 */ /* 0x000fe2000001ff00 */
[----:B0-----:R-:W-:-:S07]  /*0340*/  IMAD.WIDE.U32 R8, R14, 0xc80, R8 ;  /* 0x00000c800e087825 */ /* 0x001fce00078e0008 */
.L_x_5:
[----:B------:R-:W-:-:S06]  /*0350*/  IMAD R7, R16, 0x4, R1 ;  /* 0x0000000410077824 */ /* 0x000fcc00078e0201 */
[----:B------:R-:W5:Y:S01]  /*0360*/  LDL R7, [R7+0x4] ;  /* 0x0000040007077983 */ /* 0x000f620000100800 */
[----:B------:R-:W-:-:S05]  /*0370*/  UMOV UR4, URZ ;  /* 0x000000ff00047c82 */ /* 0x000fca0008000000 */
.L_x_4:
[----:B-----5:R-:W-:Y:S01]  /*0380*/  SHF.R.U32.HI R20, RZ, UR4, R7 ;  /* 0x00000004ff147c19 */ /* 0x020fe20008011607 */
[----:B------:R-:W-:-:S03]  /*0390*/  IMAD.SHL.U32 R12, R16, 0x20, RZ ;  /* 0x00000020100c7824 */ /* 0x000fc600078e00ff */
[----:B------:R-:W-:Y:S01]  /*03a0*/  LOP3.LUT R13, R20, 0x1, RZ, 0xc0, !PT ;  /* 0x00000001140d7812 */ /* 0x000fe200078ec0ff */
[----:B------:R-:W-:-:S03]  /*03b0*/  VIADD R12, R12, UR4 ;  /* 0x000000040c0c7c36 */ /* 0x000fc60008000000 */
[----:B------:R-:W-:Y:S01]  /*03c0*/  ISETP.NE.U32.AND P0, PT, R13, 0x1, PT ;  /* 0x000000010d00780c */ /* 0x000fe20003f05070 */
[----:B------:R-:W-:-:S03]  /*03d0*/  IMAD R13, R12, 0x5, RZ ;  /* 0x000000050c0d7824 */ /* 0x000fc600078e02ff */
[----:B------:R-:W-:Y:S01]  /*03e0*/  R2P PR, R20, 0x7e ;  /* 0x0000007e14007804 */ /* 0x000fe20000000000 */
[----:B------:R-:W-:-:S08]  /*03f0*/  IMAD.WIDE.U32 R12, R13, 0x4, R8 ;  /* 0x000000040d0c7825 */ /* 0x000fd000078e0008 */
[----:B------:R-:W2:Y:S04]  /*0400*/  @!P0 LDG.E R17, desc[UR6][R12.64] ;  /* 0x000000060c118981 */ /* 0x000ea8000c1e1900 */
[----:B------:R-:W3:Y:S04]  /*0410*/  @P1 LDG.E R19, desc[UR6][R12.64+0x14] ;  /* 0x000014060c131981 */ /* 0x000ee8000c1e1900 */
[----:B------:R-:W4:Y:S04]  /*0420*/  @!P0 LDG.E R18, desc[UR6][R12.64+0x10] ;  /* 0x000010060c128981 */ /* 0x000f28000c1e1900 */
[----:B------:R-:W4:Y:S04]  /*0430*/  @P2 LDG.E R21, desc[UR6][R12.64+0x28] ;  /* 0x000028060c152981 */ /* 0x000f28000c1e1900 */
[----:B------:R-:W4:Y:S04]  /*0440*/  @P1 LDG.E R22, desc[UR6][R12.64+0x24] ;  /* 0x000024060c161981 */ /* 0x000f28000c1e1900 */
[----:B------:R-:W4:Y:S04]  /*0450*/  @P3 LDG.E R23, desc[UR6][R12.64+0x3c] ;  /* 0x00003c060c173981 */ /* 0x000f28000c1e1900 */
[----:B------:R-:W4:Y:S04]  /*0460*/  @P2 LDG.E R24, desc[UR6][R12.64+0x38] ;  /* 0x000038060c182981 */ /* 0x000f28000c1e1900 */
[----:B------:R-:W4:Y:S04]  /*0470*/  @P4 LDG.E R25, desc[UR6][R12.64+0x50] ;  /* 0x000050060c194981 */ /* 0x000f28000c1e1900 */
[----:B------:R-:W4:Y:S01]  /*0480*/  @P5 LDG.E R27, desc[UR6][R12.64+0x64] ;  /* 0x000064060c1b5981 */ /* 0x000f22000c1e1900 */
[----:B--2---:R-:W-:-:S03]  /*0490*/  @!P0 LOP3.LUT R6, R6, R17, RZ, 0x3c, !PT ;  /* 0x0000001106068212 */ /* 0x004fc600078e3cff */
[----:B------:R-:W2:Y:S01]  /*04a0*/  @!P0 LDG.E R17, desc[UR6][R12.64+0x4] ;  /* 0x000004060c118981 */ /* 0x000ea2000c1e1900 */
[----:B---3--:R-:W-:-:S03]  /*04b0*/  @P1 LOP3.LUT R6, R6, R19, RZ, 0x3c, !PT ;  /* 0x0000001306061212 */ /* 0x008fc600078e3cff */
[----:B------:R-:W3:Y:S01]  /*04c0*/  @!P0 LDG.E R19, desc[UR6][R12.64+0xc] ;  /* 0x00000c060c138981 */ /* 0x000ee2000c1e1900 */
[----:B----4-:R-:W-:-:S03]  /*04d0*/  @!P0 LOP3.LUT R5, R5, R18, RZ, 0x3c, !PT ;  /* 0x0000001205058212 */ /* 0x010fc600078e3cff */
[----:B------:R-:W4:Y:S01]  /*04e0*/  @!P0 LDG.E R18, desc[UR6][R12.64+0x8] ;  /* 0x000008060c128981 */ /* 0x000f22000c1e1900 */
[----:B------:R-:W-:-:S03]  /*04f0*/  @P2 LOP3.LUT R6, R6, R21, RZ, 0x3c, !PT ;  /* 0x0000001506062212 */ /* 0x000fc600078e3cff */
[----:B------:R-:W4:Y:S01]  /*0500*/  @P1 LDG.E R21, desc[UR6][R12.64+0x18] ;  /* 0x000018060c151981 */ /* 0x000f22000c1e1900 */
[----:B------:R-:W-:-:S03]  /*0510*/  @P1 LOP3.LUT R5, R5, R22, RZ, 0x3c, !PT ;  /* 0x0000001605051212 */ /* 0x000fc600078e3cff */
[----:B------:R-:W4:Y:S01]  /*0520*/  @P1 LDG.E R22, desc[UR6][R12.64+0x1c] ;  /* 0x00001c060c161981 */ /* 0x000f22000c1e1900 */
[----:B------:R-:W-:-:S03]  /*0530*/  @P3 LOP3.LUT R6, R6, R23, RZ, 0x3c, !PT ;  /* 0x0000001706063212 */ /* 0x000fc600078e3cff */
[----:B------:R-:W4:Y:S01]  /*0540*/  @P1 LDG.E R23, desc[UR6][R12.64+0x20] ;  /* 0x000020060c171981 */ /* 0x000f22000c1e1900 */
[----:B------:R-:W-:-:S03]  /*0550*/  @P2 LOP3.LUT R5, R5, R24, RZ, 0x3c, !PT ;  /* 0x0000001805052212 */ /* 0x000fc600078e3cff */
[----:B------:R-:W4:Y:S01]  /*0560*/  @P3 LDG.E R24, desc[UR6][R12.64+0x4c] ;  /* 0x00004c060c183981 */ /* 0x000f22000c1e1900 */
[----:B--2---:R-:W-:-:S03]  /*0570*/  @!P0 LOP3.LUT R2, R2, R17, RZ, 0x3c, !PT ;  /* 0x0000001102028212 */ /* 0x004fc600078e3cff */
[----:B------:R-:W2:Y:S01]  /*0580*/  @P2 LDG.E R17, desc[UR6][R12.64+0x2c] ;  /* 0x00002c060c112981 */ /* 0x000ea2000c1e1900 */
[----:B---3--:R-:W-:-:S03]  /*0590*/  @!P0 LOP3.LUT R4, R4, R19, RZ, 0x3c, !PT ;  /* 0x0000001304048212 */ /* 0x008fc600078e3cff */
[----:B------:R-:W3:Y:S01]  /*05a0*/  @P2 LDG.E R19, desc[UR6][R12.64+0x34] ;  /* 0x000034060c132981 */ /* 0x000ee2000c1e1900 */
[----:B----4-:R-:W-:-:S03]  /*05b0*/  @!P0 LOP3.LUT R3, R3, R18, RZ, 0x3c, !PT ;  /* 0x0000001203038212 */ /* 0x010fc600078e3cff */
[----:B------:R-:W4:Y:S01]  /*05c0*/  @P2 LDG.E R18, desc[UR6][R12.64+0x30] ;  /* 0x000030060c122981 */ /* 0x000f22000c1e1900 */
        /* <DEDUP_REMOVED lines=10> */
[----:B--2---:R-:W-:-:S03]  /*0670*/  @P2 LOP3.LUT R2, R2, R17, RZ, 0x3c, !PT ;  /* 0x0000001102022212 */ /* 0x004fc600078e3cff */
[----:B------:R-:W2:Y:S01]  /*0680*/  @P4 LDG.E R17, desc[UR6][R12.64+0x54] ;  /* 0x000054060c114981 */ /* 0x000ea2000c1e1900 */
[----:B---3--:R-:W-:-:S03]  /*0690*/  @P2 LOP3.LUT R4, R4, R19, RZ, 0x3c, !PT ;  /* 0x0000001304042212 */ /* 0x008fc600078e3cff */
[----:B------:R-:W3:Y:S01]  /*06a0*/  @P4 LDG.E R19, desc[UR6][R12.64+0x5c] ;  /* 0x00005c060c134981 */ /* 0x000ee2000c1e1900 */
[----:B----4-:R-:W-:-:S03]  /*06b0*/  @P2 LOP3.LUT R3, R3, R18, RZ, 0x3c, !PT ;  /* 0x0000001203032212 */ /* 0x010fc600078e3cff */
        /* <DEDUP_REMOVED lines=9> */
[----:B------:R-:W-:Y:S02]  /*0750*/  LOP3.LUT P0, RZ, R20, 0x80, RZ, 0xc0, !PT ;  /* 0x0000008014ff7812 */ /* 0x000fe4000780c0ff */
[----:B------:R-:W-:-:S04]  /*0760*/  @P5 LOP3.LUT R6, R6, R27, RZ, 0x3c, !PT ;  /* 0x0000001b06065212 */ /* 0x000fc800078e3cff */
[----:B------:R-:W-:-:S07]  /*0770*/  @P6 LOP3.LUT R6, R6, R25, RZ, 0x3c, !PT ;  /* 0x0000001906066212 */ /* 0x000fce00078e3cff */
[----:B------:R-:W4:Y:S04]  /*0780*/  @P0 LDG.E R25, desc[UR6][R12.64+0x8c] ;  /* 0x00008c060c190981 */ /* 0x000f28000c1e1900 */
        /* <DEDUP_REMOVED lines=15> */
[----:B------:R-:W-:Y:S02]  /*0880*/  @P0 LOP3.LUT R6, R6, R25, RZ, 0x3c, !PT ;  /* 0x0000001906060212 */ /* 0x000fe400078e3cff */
[----:B--2---:R-:W-:Y:S02]  /*0890*/  @P6 LOP3.LUT R2, R2, R17, RZ, 0x3c, !PT ;  /* 0x0000001102026212 */ /* 0x004fe400078e3cff */
[----:B---3--:R-:W-:Y:S02]  /*08a0*/  @P6 LOP3.LUT R4, R4, R19, RZ, 0x3c, !PT ;  /* 0x0000001304046212 */ /* 0x008fe400078e3cff */
[----:B----4-:R-:W-:Y:S02]  /*08b0*/  @P6 LOP3.LUT R3, R3, R18, RZ, 0x3c, !PT ;  /* 0x0000001203036212 */ /* 0x010fe400078e3cff */
[----:B------:R-:W-:Y:S02]  /*08c0*/  @P0 LOP3.LUT R2, R2, R21, RZ, 0x3c, !PT ;  /* 0x0000001502020212 */ /* 0x000fe400078e3cff */
[----:B------:R-:W-:-:S02]  /*08d0*/  @P6 LOP3.LUT R5, R5, R22, RZ, 0x3c, !PT ;  /* 0x0000001605056212 */ /* 0x000fc400078e3cff */
[----:B------:R-:W-:Y:S02]  /*08e0*/  @P0 LOP3.LUT R4, R4, R23, RZ, 0x3c, !PT ;  /* 0x0000001704040212 */ /* 0x000fe400078e3cff */
[----:B------:R-:W-:Y:S02]  /*08f0*/  @P0 LOP3.LUT R5, R5, R26, RZ, 0x3c, !PT ;  /* 0x0000001a05050212 */ /* 0x000fe400078e3cff */
[----:B------:R-:W-:Y:S02]  /*0900*/  @P0 LOP3.LUT R3, R3, R24, RZ, 0x3c, !PT ;  /* 0x0000001803030212 */ /* 0x000fe400078e3cff */
[----:B------:R-:W-:-:S13]  /*0910*/  R2P PR, R20.B1, 0x7f ;  /* 0x0000007f14007804 */ /* 0x000fda0000001000 */
[----:B------:R-:W2:Y:S04]  /*0920*/  @P0 LDG.E R17, desc[UR6][R12.64+0xa0] ;  /* 0x0000a0060c110981 */ /* 0x000ea8000c1e1900 */
[----:B------:R-:W3:Y:S04]  /*0930*/  @P1 LDG.E R19, desc[UR6][R12.64+0xb4] ;  /* 0x0000b4060c131981 */ /* 0x000ee8000c1e1900 */
[----:B------:R-:W4:Y:S04]  /*0940*/  @P0 LDG.E R22, desc[UR6][R12.64+0xa8] ;  /* 0x0000a8060c160981 */ /* 0x000f28000c1e1900 */
[----:B------:R-:W4:Y:S04]  /*0950*/  @P0 LDG.E R21, desc[UR6][R12.64+0xac] ;  /* 0x0000ac060c150981 */ /* 0x000f28000c1e1900 */
[----:B------:R-:W4:Y:S04]  /*0960*/  @P0 LDG.E R24, desc[UR6][R12.64+0xb0] ;  /* 0x0000b0060c180981 */ /* 0x000f28000c1e1900 */
[----:B------:R-:W4:Y:S04]  /*0970*/  @P2 LDG.E R23, desc[UR6][R12.64+0xc8] ;  /* 0x0000c8060c172981 */ /* 0x000f28000c1e1900 */
[----:B------:R-:W4:Y:S04]  /*0980*/  @P3 LDG.E R25, desc[UR6][R12.64+0xdc] ;  /* 0x0000dc060c193981 */ /* 0x000f28000c1e1900 */
[----:B------:R-:W4:Y:S04]  /*0990*/  @P1 LDG.E R18, desc[UR6][R12.64+0xbc] ;  /* 0x0000bc060c121981 */ /* 0x000f28000c1e1900 */
        /* <DEDUP_REMOVED lines=18> */
[----:B---3--:R-:W-:Y:S02]  /*0ac0*/  @P0 LOP3.LUT R2, R2, R19, RZ, 0x3c, !PT ;  /* 0x0000001302020212 */ /* 0x008fe400078e3cff */
[----:B------:R-:W-:Y:S01]  /*0ad0*/  LOP3.LUT P0, RZ, R20, 0x8000, RZ, 0xc0, !PT ;  /* 0x0000800014ff7812 */ /* 0x000fe2000780c0ff */
[----:B------:R-:W3:Y:S01]  /*0ae0*/  @P1 LDG.E R19, desc[UR6][R12.64+0xc0] ;  /* 0x0000c0060c131981 */ /* 0x000ee2000c1e1900 */
[----:B--2---:R-:W-:-:S03]  /*0af0*/  @P1 LOP3.LUT R2, R2, R17, RZ, 0x3c, !PT ;  /* 0x0000001102021212 */ /* 0x004fc600078e3cff */
[----:B------:R-:W2:Y:S04]  /*0b00*/  @P1 LDG.E R20, desc[UR6][R12.64+0xc4] ;  /* 0x0000c4060c141981 */ /* 0x000ea8000c1e1900 */
[----:B------:R-:W2:Y:S01]  /*0b10*/  @P3 LDG.E R17, desc[UR6][R12.64+0xe0] ;  /* 0x0000e0060c113981 */ /* 0x000ea2000c1e1900 */
[----:B------:R-:W-:Y:S02]  /*0b20*/  @P4 LOP3.LUT R6, R6, R27, RZ, 0x3c, !PT ;  /* 0x0000001b06064212 */ /* 0x000fe400078e3cff */
[----:B----4-:R-:W-:Y:S01]  /*0b30*/  @P2 LOP3.LUT R2, R2, R21, RZ, 0x3c, !PT ;  /* 0x0000001502022212 */ /* 0x010fe200078e3cff */
[----:B------:R-:W4:Y:S01]  /*0b40*/  @P0 LDG.E R26, desc[UR6][R12.64+0x13c] ;  /* 0x00013c060c1a0981 */ /* 0x000f22000c1e1900 */
[----:B------:R-:W-:-:S03]  /*0b50*/  @P5 LOP3.LUT R6, R6, R29, RZ, 0x3c, !PT ;  /* 0x0000001d06065212 */ /* 0x000fc600078e3cff */
[----:B------:R-:W4:Y:S01]  /*0b60*/  @P4 LDG.E R21, desc[UR6][R12.64+0xf4] ;  /* 0x0000f4060c154981 */ /* 0x000f22000c1e1900 */
[----:B------:R-:W-:-:S03]  /*0b70*/  @P2 LOP3.LUT R3, R3, R22, RZ, 0x3c, !PT ;  /* 0x0000001603032212 */ /* 0x000fc600078e3cff */
[----:B------:R-:W4:Y:S01]  /*0b80*/  @P4 LDG.E R22, desc[UR6][R12.64+0xf8] ;  /* 0x0000f8060c164981 */ /* 0x000f22000c1e1900 */
[----:B------:R-:W-:Y:S02]  /*0b90*/  @P6 LOP3.LUT R6, R6, R25, RZ, 0x3c, !PT ;  /* 0x0000001906066212 */ /* 0x000fe400078e3cff */
[----:B------:R-:W-:Y:S01]  /*0ba0*/  @P3 LOP3.LUT R3, R3, R18, RZ, 0x3c, !PT ;  /* 0x0000001203033212 */ /* 0x000fe200078e3cff */
[----:B------:R-:W4:Y:S04]  /*0bb0*/  @P0 LDG.E R25, desc[UR6][R12.64+0x12c] ;  /* 0x00012c060c190981 */ /* 0x000f28000c1e1900 */
[----:B------:R-:W4:Y:S01]  /*0bc0*/  @P5 LDG.E R18, desc[UR6][R12.64+0x10c] ;  /* 0x00010c060c125981 */ /* 0x000f22000c1e1900 */
[----:B---3--:R-:W-:-:S03]  /*0bd0*/  @P1 LOP3.LUT R4, R4, R19, RZ, 0x3c, !PT ;  /* 0x0000001304041212 */ /* 0x008fc600078e3cff */
[----:B------:R-:W3:Y:S01]  /*0be0*/  @P3 LDG.E R19, desc[UR6][R12.64+0xe8] ;  /* 0x0000e8060c133981 */ /* 0x000ee2000c1e1900 */
[----:B--2---:R-:W-:-:S03]  /*0bf0*/  @P1 LOP3.LUT R5, R5, R20, RZ, 0x3c, !PT ;  /* 0x0000001405051212 */ /* 0x004fc600078e3cff */
[----:B------:R-:W2:Y:S01]  /*0c00*/  @P3 LDG.E R20, desc[UR6][R12.64+0xec] ;  /* 0x0000ec060c143981 */ /* 0x000ea2000c1e1900 */
[----:B------:R-:W-:Y:S02]  /*0c10*/  @P2 LOP3.LUT R5, R5, R24, RZ, 0x3c, !PT ;  /* 0x0000001805052212 */ /* 0x000fe400078e3cff */
[----:B------:R-:W-:Y:S01]  /*0c20*/  @P3 LOP3.LUT R2, R2, R17, RZ, 0x3c, !PT ;  /* 0x0000001102023212 */ /* 0x000fe200078e3cff */
[----:B------:R-:W2:Y:S01]  /*0c30*/  @P4 LDG.E R24, desc[UR6][R12.64+0x100] ;  /* 0x000100060c184981 */ /* 0x000ea2000c1e1900 */
[----:B------:R-:W-:-:S03]  /*0c40*/  @P2 LOP3.LUT R4, R4, R23, RZ, 0x3c, !PT ;  /* 0x0000001704042212 */ /* 0x000fc600078e3cff */
[----:B------:R-:W2:Y:S04]  /*0c50*/  @P5 LDG.E R17, desc[UR6][R12.64+0x108] ;  /* 0x000108060c115981 */ /* 0x000ea8000c1e1900 */
[----:B------:R-:W2:Y:S01]  /*0c60*/  @P4 LDG.E R23, desc[UR6][R12.64+0xfc] ;  /* 0x0000fc060c174981 */ /* 0x000ea2000c1e1900 */
[----:B----4-:R-:W-:Y:S02]  /*0c70*/  @P4 LOP3.LUT R2, R2, R21, RZ, 0x3c, !PT ;  /* 0x0000001502024212 */ /* 0x010fe400078e3cff */
[----:B------:R-:W-:Y:S01]  /*0c80*/  @P4 LOP3.LUT R3, R3, R22, RZ, 0x3c, !PT ;  /* 0x0000001603034212 */ /* 0x000fe200078e3cff */
[----:B------:R-:W4:Y:S01]  /*0c90*/  @P6 LDG.E R21, desc[UR6][R12.64+0x11c] ;  /* 0x00011c060c156981 */ /* 0x000f22000c1e1900 */
[----:B------:R-:W-:-:S03]  /*0ca0*/  @P0 LOP3.LUT R6, R6, R25, RZ, 0x3c, !PT ;  /* 0x0000001906060212 */ /* 0x000fc600078e3cff */
[----:B------:R-:W4:Y:S01]  /*0cb0*/  @P6 LDG.E R22, desc[UR6][R12.64+0x120] ;  /* 0x000120060c166981 */ /* 0x000f22000c1e1900 */
[----:B------:R-:W-:-:S03]  /*0cc0*/  @P5 LOP3.LUT R3, R3, R18, RZ, 0x3c, !PT ;  /* 0x0000001203035212 */ /* 0x000fc600078e3cff */
[----:B------:R-:W4:Y:S04]  /*0cd0*/  @P0 LDG.E R18, desc[UR6][R12.64+0x134] ;  /* 0x000134060c120981 */ /* 0x000f28000c1e1900 */
[----:B------:R-:W4:Y:S01]  /*0ce0*/  @P0 LDG.E R25, desc[UR6][R12.64+0x138] ;  /* 0x000138060c190981 */ /* 0x000f22000c1e1900 */
[----:B---3--:R-:W-:-:S03]  /*0cf0*/  @P3 LOP3.LUT R4, R4, R19, RZ, 0x3c, !PT ;  /* 0x0000001304043212 */ /* 0x008fc600078e3cff */
[----:B------:R-:W3:Y:S01]  /*0d00*/  @P5 LDG.E R19, desc[UR6][R12.64+0x110] ;  /* 0x000110060c135981 */ /* 0x000ee2000c1e1900 */
[----:B--2---:R-:W-:-:S03]  /*0d10*/  @P3 LOP3.LUT R5, R5, R20, RZ, 0x3c, !PT ;  /* 0x0000001405053212 */ /* 0x004fc600078e3cff */
[----:B------:R-:W2:Y:S01]  /*0d20*/  @P5 LDG.E R20, desc[UR6][R12.64+0x114] ;  /* 0x000114060c145981 */ /* 0x000ea2000c1e1900 */
[----:B------:R-:W-:-:S03]  /*0d30*/  @P4 LOP3.LUT R5, R5, R24, RZ, 0x3c, !PT ;  /* 0x0000001805054212 */ /* 0x000fc600078e3cff */
[----:B------:R-:W2:Y:S01]  /*0d40*/  @P6 LDG.E R24, desc[UR6][R12.64+0x128] ;  /* 0x000128060c186981 */ /* 0x000ea2000c1e1900 */
[----:B------:R-:W-:-:S03]  /*0d50*/  @P5 LOP3.LUT R2, R2, R17, RZ, 0x3c, !PT ;  /* 0x0000001102025212 */ /* 0x000fc600078e3cff */
[----:B------:R-:W2:Y:S01]  /*0d60*/  @P6 LDG.E R17, desc[UR6][R12.64+0x124] ;  /* 0x000124060c116981 */ /* 0x000ea2000c1e1900 */
[----:B------:R-:W-:-:S03]  /*0d70*/  @P4 LOP3.LUT R4, R4, R23, RZ, 0x3c, !PT ;  /* 0x0000001704044212 */ /* 0x000fc600078e3cff */
[----:B------:R-:W2:Y:S01]  /*0d80*/  @P0 LDG.E R23, desc[UR6][R12.64+0x130] ;  /* 0x000130060c170981 */ /* 0x000ea2000c1e1900 */
[----:B------:R-:W-:-:S04]  /*0d90*/  UIADD3 UR4, UPT, UPT, UR4, 0x10, URZ ;  /* 0x0000001004047890 */ /* 0x000fc8000fffe0ff */
[----:B------:R-:W-:Y:S01]  /*0da0*/  UISETP.NE.AND UP0, UPT, UR4, 0x20, UPT ;  /* 0x000000200400788c */ /* 0x000fe2000bf05270 */
[----:B----4-:R-:W-:Y:S02]  /*0db0*/  @P6 LOP3.LUT R2, R2, R21, RZ, 0x3c, !PT ;  /* 0x0000001502026212 */ /* 0x010fe400078e3cff */
[----:B------:R-:W-:-:S04]  /*0dc0*/  @P6 LOP3.LUT R3, R3, R22, RZ, 0x3c, !PT ;  /* 0x0000001603036212 */ /* 0x000fc800078e3cff */
[----:B------:R-:W-:Y:S02]  /*0dd0*/  @P0 LOP3.LUT R3, R3, R18, RZ, 0x3c, !PT ;  /* 0x0000001203030212 */ /* 0x000fe400078e3cff */
[----:B---3--:R-:W-:Y:S02]  /*0de0*/  @P5 LOP3.LUT R4, R4, R19, RZ, 0x3c, !PT ;  /* 0x0000001304045212 */ /* 0x008fe400078e3cff */
[----:B--2---:R-:W-:-:S04]  /*0df0*/  @P5 LOP3.LUT R5, R5, R20, RZ, 0x3c, !PT ;  /* 0x0000001405055212 */ /* 0x004fc800078e3cff */
[----:B------:R-:W-:Y:S02]  /*0e00*/  @P6 LOP3.LUT R5, R5, R24, RZ, 0x3c, !PT ;  /* 0x0000001805056212 */ /* 0x000fe400078e3cff */
[----:B------:R-:W-:Y:S02]  /*0e10*/  @P6 LOP3.LUT R4, R4, R17, RZ, 0x3c, !PT ;  /* 0x0000001104046212 */ /* 0x000fe400078e3cff */
[----:B------:R-:W-:Y:S02]  /*0e20*/  @P0 LOP3.LUT R5, R5, R26, RZ, 0x3c, !PT ;  /* 0x0000001a05050212 */ /* 0x000fe400078e3cff */
[----:B------:R-:W-:Y:S02]  /*0e30*/  @P0 LOP3.LUT R2, R2, R23, RZ, 0x3c, !PT ;  /* 0x0000001702020212 */ /* 0x000fe400078e3cff */
[----:B------:R-:W-:Y:S01]  /*0e40*/  @P0 LOP3.LUT R4, R4, R25, RZ, 0x3c, !PT ;  /* 0x0000001904040212 */ /* 0x000fe200078e3cff */
[----:B------:R-:W-:Y:S06]  /*0e50*/  BRA.U UP0, `(.L_x_4) ;  /* 0xfffffff500487547 */ /* 0x000fec000b83ffff */
[----:B------:R-:W-:-:S05]  /*0e60*/  VIADD R16, R16, 0x1 ;  /* 0x0000000110107836 */ /* 0x000fca0000000000 */
[----:B------:R-:W-:-:S13]  /*0e70*/  ISETP.NE.AND P0, PT, R16, 0x5, PT ;  /* 0x000000051000780c */ /* 0x000fda0003f05270 */
[----:B------:R-:W-:Y:S05]  /*0e80*/  @P0 BRA `(.L_x_5) ;  /* 0xfffffff400300947 */ /* 0x000fea000383ffff */
[----:B------:R-:W-:Y:S01]  /*0e90*/  LOP3.LUT R7, R15, 0x3, RZ, 0xc0, !PT ;  /* 0x000000030f077812 */ /* 0x000fe200078ec0ff */
[----:B------:R0:W-:Y:S03]  /*0ea0*/  STL [R1+0x4], R6 ;  /* 0x0000040601007387 */ /* 0x0001e60000100800 */
[----:B------:R-:W-:Y:S01]  /*0eb0*/  ISETP.NE.U32.AND P0, PT, R7, 0x1, PT ;  /* 0x000000010700780c */ /* 0x000fe20003f05070 */
[----:B------:R0:W-:Y:S03]  /*0ec0*/  STL.64 [R1+0x8], R2 ;  /* 0x0000080201007387 */ /* 0x0001e60000100a00 */
[----:B------:R-:W-:Y:S01]  /*0ed0*/  ISETP.NE.AND.EX P0, PT, RZ, RZ, PT, P0 ;  /* 0x000000ffff00720c */ /* 0x000fe20003f05300 */
[----:B------:R0:W-:-:S12]  /*0ee0*/  STL.64 [R1+0x10], R4 ;  /* 0x0000100401007387 */ /* 0x0001d80000100a00 */
[----:B0-----:R-:W-:Y:S05]  /*0ef0*/  @!P0 BRA `(.L_x_3) ;  /* 0x0000001800088947 */ /* 0x001fea0003800000 */
[----:B------:R-:W-:Y:S01]  /*0f00*/  UMOV UR4, URZ ;  /* 0x000000ff00047c82 */ /* 0x000fe20008000000 */
[----:B------:R-:W-:Y:S01]  /*0f10*/  UMOV UR5, URZ ;  /* 0x000000ff00057c82 */ /* 0x000fe20008000000 */
[----:B------:R-:W-:Y:S02]  /*0f20*/  IMAD.MOV.U32 R6, RZ, RZ, RZ ;  /* 0x000000ffff067224 */ /* 0x000fe400078e00ff */
[----:B------:R-:W-:Y:S02]  /*0f30*/  IMAD.MOV.U32 R16, RZ, RZ, RZ ;  /* 0x000000ffff107224 */ /* 0x000fe400078e00ff */
[----:B------:R-:W-:Y:S02]  /*0f40*/  IMAD.U32 R5, RZ, RZ, UR4 ;  /* 0x00000004ff057e24 */ /* 0x000fe4000f8e00ff */
[----:B------:R-:W-:Y:S02]  /*0f50*/  IMAD.U32 R4, RZ, RZ, UR5 ;  /* 0x00000005ff047e24 */ /* 0x000fe4000f8e00ff */
[----:B------:R-:W-:-:S02]  /*0f60*/  IMAD.U32 R3, RZ, RZ, UR4 ;  /* 0x00000004ff037e24 */ /* 0x000fc4000f8e00ff */
[----:B------:R-:W-:-:S07]  /*0f70*/  IMAD.U32 R2, RZ, RZ, UR5 ;  /* 0x00000005ff027e24 */ /* 0x000fce000f8e00ff */
.L_x_7:
[----:B------:R-:W-:-:S06]  /*0f80*/  IMAD R7, R16, 0x4, R1 ;  /* 0x0000000410077824 */ /* 0x000fcc00078e0201 */
[----:B------:R-:W5:Y:S01]  /*0f90*/  LDL R7, [R7+0x4] ;  /* 0x0000040007077983 */ /* 0x000f620000100800 */
[----:B------:R-:W-:-:S05]  /*0fa0*/  UMOV UR4, URZ ;  /* 0x000000ff00047c82 */ /* 0x000fca0008000000 */
.L_x_6:
        /* <DEDUP_REMOVED lines=183> */
[----:B0-----:R-:W-:Y:S05]  /*1b20*/  @P0 BRA `(.L_x_3) ;  /* 0x0000000800fc0947 */ /* 0x001fea0003800000 */
        /* <DEDUP_REMOVED lines=8> */
.L_x_9:
[----:B------:R-:W-:-:S06]  /*1bb0*/  IMAD R7, R16, 0x4, R1 ;  /* 0x0000000410077824 */ /* 0x000fcc00078e0201 */
[----:B------:R-:W5:Y:S01]  /*1bc0*/  LDL R7, [R7+0x4] ;  /* 0x0000040007077983 */ /* 0x000f620000100800 */
[----:B------:R-:W-:-:S05]  /*1bd0*/  UMOV UR4, URZ ;  /* 0x000000ff00047c82 */ /* 0x000fca0008000000 */
.L_x_8:
        /* <DEDUP_REMOVED lines=177> */
[----:B------:R0:W-:Y:S04]  /*26f0*/  STL [R1+0x4], R6 ;  /* 0x0000040601007387 */ /* 0x0001e80000100800 */
[----:B------:R0:W-:Y:S04]  /*2700*/  STL.64 [R1+0x8], R2 ;  /* 0x0000080201007387 */ /* 0x0001e80000100a00 */
[----:B------:R0:W-:Y:S02]  /*2710*/  STL.64 [R1+0x10], R4 ;  /* 0x0000100401007387 */ /* 0x0001e40000100a00 */
.L_x_3:
[----:B------:R-:W-:Y:S05]  /*2720*/  BSYNC.RECONVERGENT B1 ;  /* 0x0000000000017941 */ /* 0x000fea0003800200 */
.L_x_2:
[C---:B------:R-:W-:Y:S01]  /*2730*/  ISETP.GT.U32.AND P0, PT, R15.reuse, 0x3, PT ;  /* 0x000000030f00780c */ /* 0x040fe20003f04070 */
[----:B------:R-:W-:Y:S01]  /*2740*/  VIADD R14, R14, 0x1 ;  /* 0x000000010e0e7836 */ /* 0x000fe20000000000 */
[--C-:B------:R-:W-:Y:S02]  /*2750*/  SHF.R.U64 R15, R15, 0x2, R10.reuse ;  /* 0x000000020f0f7819 */ /* 0x100fe4000000120a */
[----:B------:R-:W-:Y:S02]  /*2760*/  ISETP.GT.U32.AND.EX P0, PT, R10, RZ, PT, P0 ;  /* 0x000000ff0a00720c */ /* 0x000fe40003f04100 */
[----:B------:R-:W-:-:S11]  /*2770*/  SHF.R.U32.HI R10, RZ, 0x2, R10 ;  /* 0x00000002ff0a7819 */ /* 0x000fd6000001160a */
[----:B------:R-:W-:Y:S05]  /*2780*/  @P0 BRA `(.L_x_10) ;  /* 0xffffffd800c40947 */ /* 0x000fea000383ffff */
.L_x_1:
[----:B------:R-:W-:Y:S05]  /*2790*/  BSYNC.RECONVERGENT B0 ;  /* 0x0000000000007941 */ /* 0x000fea0003800200 */
.L_x_0:
[----:B------:R-:W1:Y:S01]  /*27a0*/  LDCU UR4, c[0x0][0x39c] ;  /* 0x00007380ff0477ac */ /* 0x000e620008000800 */
[----:B0-----:R-:W-:Y:S01]  /*27b0*/  IMAD.MOV.U32 R9, RZ, RZ, R3 ;  /* 0x000000ffff097224 */ /* 0x001fe200078e0003 */
[----:B-1----:R-:W-:Y:S01]  /*27c0*/  I2FP.F32.S32 R8, UR4 ;  /* 0x0000000400087c45 */ /* 0x002fe20008201400 */
[----:B------:R-:W0:Y:S03]  /*27d0*/  LDCU UR4, c[0x0][0x390] ;  /* 0x00007200ff0477ac */ /* 0x000e260008000800 */
[----:B------:R-:W1:Y:S01]  /*27e0*/  MUFU.RCP R7, R8 ;  /* 0x0000000800077308 */ /* 0x000e620000001000 */
[----:B0-----:R-:W-:Y:S02]  /*27f0*/  IMAD.U32 R13, RZ, RZ, UR4 ;  /* 0x00000004ff0d7e24 */ /* 0x001fe4000f8e00ff */
[----:B-1----:R-:W-:-:S05]  /*2800*/  FFMA R10, -R8, R7, 1 ;  /* 0x3f800000080a7423 */ /* 0x002fca0000000107 */
[----:B------:R-:W0:Y:S01]  /*2810*/  FCHK P0, R13, R8 ;  /* 0x000000080d007302 */ /* 0x000e220000000000 */
[----:B------:R-:W-:-:S04]  /*2820*/  FFMA R7, R7, R10, R7 ;  /* 0x0000000a07077223 */ /* 0x000fc80000000007 */
[----:B------:R-:W-:-:S04]  /*2830*/  FFMA R10, R7, UR4, RZ ;  /* 0x00000004070a7c23 */ /* 0x000fc800080000ff */
[----:B------:R-:W-:-:S04]  /*2840*/  FFMA R12, -R8, R10, UR4 ;  /* 0x00000004080c7e23 */ /* 0x000fc8000800010a */
[----:B------:R-:W-:Y:S01]  /*2850*/  FFMA R3, R7, R12, R10 ;  /* 0x0000000c07037223 */ /* 0x000fe2000000000a */
[----:B------:R-:W-:Y:S01]  /*2860*/  IMAD.MOV.U32 R7, RZ, RZ, R4 ;  /* 0x000000ffff077224 */ /* 0x000fe200078e0004 */
[----:B0-----:R-:W-:Y:S06]  /*2870*/  @!P0 BRA `(.L_x_11) ;  /* 0x0000000000148947 */ /* 0x001fec0003800000 */
[----:B------:R-:W0:Y:S01]  /*2880*/  LDCU UR4, c[0x0][0x390] ;  /* 0x00007200ff0477ac */ /* 0x000e220008000800 */
[----:B------:R-:W-:Y:S01]  /*2890*/  IMAD.MOV.U32 R4, RZ, RZ, R8 ;  /* 0x000000ffff047224 */ /* 0x000fe200078e0008 */
[----:B------:R-:W-:Y:S01]  /*28a0*/  MOV R10, 0x28d0 ;  /* 0x000028d0000a7802 */ /* 0x000fe20000000f00 */
[----:B0-----:R-:W-:-:S07]  /*28b0*/  IMAD.U32 R3, RZ, RZ, UR4 ;  /* 0x00000004ff037e24 */ /* 0x001fce000f8e00ff */
[----:B------:R-:W-:Y:S05]  /*28c0*/  CALL.REL.NOINC `($__internal_1_$__cuda_sm3x_div_rn_noftz_f32_slowpath) ;  /* 0x00000014001c7944 */ /* 0x000fea0003c00000 */
.L_x_11:
[----:B------:R-:W0:Y:S01]  /*28d0*/  LDCU UR5, c[0x0][0x398] ;  /* 0x00007300ff0577ac */ /* 0x000e220008000800 */
[----:B------:R-:W-:Y:S01]  /*28e0*/  F2F.F64.F32 R18, R3 ;  /* 0x0000000300127310 */ /* 0x000fe20000201800 */
[----:B------:R-:W-:Y:S01]  /*28f0*/  BSSY.RECONVERGENT B0, `(.L_x_12) ;  /* 0x0000040000007945 */ /* 0x000fe20003800200 */
[----:B------:R-:W1:Y:S06]  /*2900*/  LDCU UR4, c[0x0][0x394] ;  /* 0x00007280ff0477ac */ /* 0x000e6c0008000800 */
[----:B0-----:R-:W0:Y:S01]  /*2910*/  F2F.F64.F32 R14, UR5 ;  /* 0x00000005000e7d10 */ /* 0x001e220008201800 */
[----:B------:R-:W-:-:S07]  /*2920*/  UMOV UR5, 0x3fe62e42 ;  /* 0x3fe62e4200057882 */ /* 0x000fce0000000000 */
[----:B-1----:R-:W1:Y:S01]  /*2930*/  F2F.F64.F32 R12, UR4 ;  /* 0x00000004000c7d10 */ /* 0x002e620008201800 */
[----:B------:R-:W-:Y:S01]  /*2940*/  UMOV UR4, 0xfefa39ef ;  /* 0xfefa39ef00047882 */ /* 0x000fe20000000000 */
[----:B0-----:R-:W-:-:S08]  /*2950*/  DMUL R16, R14, -0.5 ;  /* 0xbfe000000e107828 */ /* 0x001fd00000000000 */
[----:B-1----:R-:W-:Y:S01]  /*2960*/  DFMA R12, R14, R16, R12 ;  /* 0x000000100e0c722b */ /* 0x002fe2000000000c */
[----:B------:R-:W-:Y:S02]  /*2970*/  IMAD.MOV.U32 R14, RZ, RZ, 0x652b82fe ;  /* 0x652b82feff0e7424 */ /* 0x000fe400078e00ff */
[----:B------:R-:W-:-:S05]  /*2980*/  IMAD.MOV.U32 R15, RZ, RZ, 0x3ff71547 ;  /* 0x3ff71547ff0f7424 */ /* 0x000fca00078e00ff */
[----:B------:R-:W-:-:S08]  /*2990*/  DMUL R12, R12, R18 ;  /* 0x000000120c0c7228 */ /* 0x000fd00000000000 */
[----:B------:R-:W-:Y:S02]  /*29a0*/  DFMA R14, R12, R14, 6.75539944105574400000e+15 ;  /* 0x433800000c0e742b */ /* 0x000fe4000000000e */
[----:B------:R-:W-:-:S06]  /*29b0*/  FSETP.GEU.AND P0, PT, |R13|, 4.1917929649353027344, PT ;  /* 0x4086232b0d00780b */ /* 0x000fcc0003f0e200 */
[----:B------:R-:W-:-:S08]  /*29c0*/  DADD R16, R14, -6.75539944105574400000e+15 ;  /* 0xc33800000e107429 */ /* 0x000fd00000000000 */
[----:B------:R-:W-:Y:S01]  /*29d0*/  DFMA R18, R16, -UR4, R12 ;  /* 0x8000000410127c2b */ /* 0x000fe2000800000c */
[----:B------:R-:W-:Y:S01]  /*29e0*/  UMOV UR4, 0x3b39803f ;  /* 0x3b39803f00047882 */ /* 0x000fe20000000000 */
[----:B------:R-:W-:-:S06]  /*29f0*/  UMOV UR5, 0x3c7abc9e ;  /* 0x3c7abc9e00057882 */ /* 0x000fcc0000000000 */
[----:B------:R-:W-:Y:S01]  /*2a00*/  DFMA R16, R16, -UR4, R18 ;  /* 0x8000000410107c2b */ /* 0x000fe20008000012 */
[----:B------:R-:W-:Y:S01]  /*2a10*/  UMOV UR4, 0x69ce2bdf ;  /* 0x69ce2bdf00047882 */ /* 0x000fe20000000000 */
[----:B------:R-:W-:Y:S01]  /*2a20*/  IMAD.MOV.U32 R18, RZ, RZ, -0x35dec16 ;  /* 0xfca213eaff127424 */ /* 0x000fe200078e00ff */
[----:B------:R-:W-:Y:S01]  /*2a30*/  UMOV UR5, 0x3e5ade15 ;  /* 0x3e5ade1500057882 */ /* 0x000fe20000000000 */
[----:B------:R-:W-:-:S06]  /*2a40*/  IMAD.MOV.U32 R19, RZ, RZ, 0x3e928af3 ;  /* 0x3e928af3ff137424 */ /* 0x000fcc00078e00ff */
[----:B------:R-:W-:Y:S01]  /*2a50*/  DFMA R18, R16, UR4, R18 ;  /* 0x0000000410127c2b */ /* 0x000fe20008000012 */
[----:B------:R-:W-:Y:S01]  /*2a60*/  UMOV UR4, 0x62401315 ;  /* 0x6240131500047882 */ /* 0x000fe20000000000 */
[----:B------:R-:W-:-:S06]  /*2a70*/  UMOV UR5, 0x3ec71dee ;  /* 0x3ec71dee00057882 */ /* 0x000fcc0000000000 */
[----:B------:R-:W-:Y:S01]  /*2a80*/  DFMA R18, R16, R18, UR4 ;  /* 0x0000000410127e2b */ /* 0x000fe20008000012 */
        /* <DEDUP_REMOVED lines=20> */
[----:B------:R-:W-:-:S08]  /*2bd0*/  DFMA R18, R16, R18, UR4 ;  /* 0x0000000410127e2b */ /* 0x000fd00008000012 */
[----:B------:R-:W-:-:S08]  /*2be0*/  DFMA R18, R16, R18, 1 ;  /* 0x3ff000001012742b */ /* 0x000fd00000000012 */
[----:B------:R-:W-:-:S10]  /*2bf0*/  DFMA R18, R16, R18, 1 ;  /* 0x3ff000001012742b */ /* 0x000fd40000000012 */
[----:B------:R-:W-:Y:S02]  /*2c00*/  IMAD R17, R14, 0x100000, R19 ;  /* 0x001000000e117824 */ /* 0x000fe400078e0213 */
[----:B------:R-:W-:Y:S01]  /*2c10*/  IMAD.MOV.U32 R16, RZ, RZ, R18 ;  /* 0x000000ffff107224 */ /* 0x000fe200078e0012 */
[----:B------:R-:W-:Y:S06]  /*2c20*/  @!P0 BRA `(.L_x_13) ;  /* 0x0000000000308947 */ /* 0x000fec0003800000 */
[----:B------:R-:W-:Y:S01]  /*2c30*/  FSETP.GEU.AND P1, PT, |R13|, 4.2275390625, PT ;  /* 0x408748000d00780b */ /* 0x000fe20003f2e200 */
[C---:B------:R-:W-:Y:S02]  /*2c40*/  DADD R16, R12.reuse, +INF ;  /* 0x7ff000000c107429 */ /* 0x040fe40000000000 */
[----:B------:R-:W-:-:S08]  /*2c50*/  DSETP.GEU.AND P0, PT, R12, RZ, PT ;  /* 0x000000ff0c00722a */ /* 0x000fd00003f0e000 */
[----:B------:R-:W-:Y:S02]  /*2c60*/  FSEL R16, R16, RZ, P0 ;  /* 0x000000ff10107208 */ /* 0x000fe40000000000 */
[----:B------:R-:W-:Y:S02]  /*2c70*/  @!P1 LEA.HI R4, R14, R14, RZ, 0x1 ;  /* 0x0000000e0e049211 */ /* 0x000fe400078f08ff */
[----:B------:R-:W-:Y:S02]  /*2c80*/  FSEL R17, R17, RZ, P0 ;  /* 0x000000ff11117208 */ /* 0x000fe40000000000 */
[----:B------:R-:W-:-:S05]  /*2c90*/  @!P1 SHF.R.S32.HI R13, RZ, 0x1, R4 ;  /* 0x00000001ff0d9819 */ /* 0x000fca0000011404 */
[----:B------:R-:W-:Y:S02]  /*2ca0*/  @!P1 IMAD.IADD R12, R14, 0x1, -R13 ;  /* 0x000000010e0c9824 */ /* 0x000fe400078e0a0d */
[----:B------:R-:W-:-:S03]  /*2cb0*/  @!P1 IMAD R19, R13, 0x100000, R19 ;  /* 0x001000000d139824 */ /* 0x000fc600078e0213 */
[----:B------:R-:W-:Y:S01]  /*2cc0*/  @!P1 LEA R13, R12, 0x3ff00000, 0x14 ;  /* 0x3ff000000c0d9811 */ /* 0x000fe200078ea0ff */
[----:B------:R-:W-:-:S06]  /*2cd0*/  @!P1 IMAD.MOV.U32 R12, RZ, RZ, RZ ;  /* 0x000000ffff0c9224 */ /* 0x000fcc00078e00ff */
[----:B------:R-:W-:-:S11]  /*2ce0*/  @!P1 DMUL R16, R18, R12 ;  /* 0x0000000c12109228 */ /* 0x000fd60000000000 */
.L_x_13:
[----:B------:R-:W-:Y:S05]  /*2cf0*/  BSYNC.RECONVERGENT B0 ;  /* 0x0000000000007941 */ /* 0x000fea0003800200 */
.L_x_12:
[----:B------:R-:W0:Y:S01]  /*2d00*/  LDCU UR4, c[0x0][0x39c] ;  /* 0x00007380ff0477ac */ /* 0x000e220008000800 */
[----:B------:R-:W-:Y:S01]  /*2d10*/  IMAD.MOV.U32 R13, RZ, RZ, RZ ;  /* 0x000000ffff0d7224 */ /* 0x000fe200078e00ff */
[----:B0-----:R-:W-:-:S09]  /*2d20*/  UISETP.GE.AND UP0, UPT, UR4, 0x1, UPT ;  /* 0x000000010400788c */ /* 0x001fd2000bf06270 */
[----:B------:R-:W-:Y:S05]  /*2d30*/  BRA.U !UP0, `(.L_x_14) ;  /* 0x0000000d084c7547 */ /* 0x000fea000b800000 */
[----:B------:R-:W-:Y:S01]  /*2d40*/  VIADD R4, R3, 0xf3000000 ;  /* 0xf300000003047836 */ /* 0x000fe20000000000 */
[----:B------:R0:W1:Y:S01]  /*2d50*/  MUFU.RSQ R10, R3 ;  /* 0x00000003000a7308 */ /* 0x0000620000001400 */
[----:B------:R-:W-:Y:S03]  /*2d60*/  BSSY.RECONVERGENT B0, `(.L_x_15) ;  /* 0x000000c000007945 */ /* 0x000fe60003800200 */
[----:B------:R-:W-:-:S04]  /*2d70*/  ISETP.GT.U32.AND P0, PT, R4, 0x727fffff, PT ;  /* 0x727fffff0400780c */ /* 0x000fc80003f04070 */
[----:B------:R0:W2:Y:S09]  /*2d80*/  F2F.F32.F64 R16, R16 ;  /* 0x0000001000107310 */ /* 0x0000b20000301000 */
[----:B-1----:R-:W-:Y:S05]  /*2d90*/  @!P0 BRA `(.L_x_16) ;  /* 0x0000000000108947 */ /* 0x002fea0003800000 */
[----:B------:R-:W-:-:S07]  /*2da0*/  MOV R20, 0x2dc0 ;  /* 0x00002dc000147802 */ /* 0x000fce0000000f00 */
[----:B0-2---:R-:W-:Y:S05]  /*2db0*/  CALL.REL.NOINC `($__internal_0_$__cuda_sm20_sqrt_rn_f32_slowpath) ;  /* 0x0000000c00887944 */ /* 0x005fea0003c00000 */
[----:B------:R-:W-:Y:S01]  /*2dc0*/  IMAD.MOV.U32 R4, RZ, RZ, R10 ;  /* 0x000000ffff047224 */ /* 0x000fe200078e000a */
[----:B------:R-:W-:Y:S06]  /*2dd0*/  BRA `(.L_x_17) ;  /* 0x0000000000107947 */ /* 0x000fec0003800000 */
.L_x_16:
[C---:B------:R-:W-:Y:S01]  /*2de0*/  FMUL.FTZ R4, R10.reuse, R3 ;  /* 0x000000030a047220 */ /* 0x040fe20000410000 */
[----:B------:R-:W-:-:S03]  /*2df0*/  FMUL.FTZ R10, R10, 0.5 ;  /* 0x3f0000000a0a7820 */ /* 0x000fc60000410000 */
[----:B0-----:R-:W-:-:S04]  /*2e00*/  FFMA R3, -R4, R4, R3 ;  /* 0x0000000404037223 */ /* 0x001fc80000000103 */
[----:B------:R-:W-:-:S07]  /*2e10*/  FFMA R4, R3, R10, R4 ;  /* 0x0000000a03047223 */ /* 0x000fce0000000004 */
.L_x_17:
[----:B------:R-:W-:Y:S05]  /*2e20*/  BSYNC.RECONVERGENT B0 ;  /* 0x0000000000007941 */ /* 0x000fea0003800200 */
.L_x_15:
[----:B------:R-:W0:Y:S01]  /*2e30*/  LDCU.64 UR4, c[0x0][0x398] ;  /* 0x00007300ff0477ac */ /* 0x000e220008000a00 */
[----:B------:R-:W-:Y:S02]  /*2e40*/  IMAD.MOV.U32 R13, RZ, RZ, RZ ;  /* 0x000000ffff0d7224 */ /* 0x000fe400078e00ff */
[----:B------:R-:W-:Y:S01]  /*2e50*/  IMAD.MOV.U32 R12, RZ, RZ, 0x3198c20f ;  /* 0x3198c20fff0c7424 */ /* 0x000fe200078e00ff */
[----:B0-----:R-:W-:Y:S01]  /*2e60*/  UISETP.NE.AND UP0, UPT, UR5, 0x1, UPT ;  /* 0x000000010500788c */ /* 0x001fe2000bf05270 */
[----:B------:R-:W-:-:S08]  /*2e70*/  FMUL R4, R4, UR4 ;  /* 0x0000000404047c20 */ /* 0x000fd00008400000 */
[----:B------:R-:W-:Y:S05]  /*2e80*/  BRA.U !UP0, `(.L_x_18) ;  /* 0x0000000508b47547 */ /* 0x000fea000b800000 */
[----:B------:R-:W-:Y:S01]  /*2e90*/  ULOP3.LUT UR4, UR5, 0x7ffffffe, URZ, 0xc0, !UPT ;  /* 0x7ffffffe05047892 */ /* 0x000fe2000f8ec0ff */
[----:B------:R-:W-:Y:S02]  /*2ea0*/  IMAD.MOV.U32 R13, RZ, RZ, RZ ;  /* 0x000000ffff0d7224 */ /* 0x000fe400078e00ff */
[----:B------:R-:W-:Y:S01]  /*2eb0*/  IMAD.MOV.U32 R3, RZ, RZ, 0x31a3d199 ;  /* 0x31a3d199ff037424 */ /* 0x000fe200078e00ff */
[----:B------:R-:W-:-:S12]  /*2ec0*/  UIADD3 UR4, UPT, UPT, -UR4, URZ, URZ ;  /* 0x000000ff04047290 */ /* 0x000fd8000fffe1ff */
.L_x_23:
[----:B------:R-:W-:Y:S01]  /*2ed0*/  SHF.R.U32.HI R15, RZ, 0x2, R6 ;  /* 0x00000002ff0f7819 */ /* 0x000fe20000011606 */
[----:B------:R-:W-:Y:S03]  /*2ee0*/  BSSY.RECONVERGENT B0, `(.L_x_19) ;  /* 0x0000044000007945 */ /* 0x000fe60003800200 */
[----:B------:R-:W-:Y:S01]  /*2ef0*/  LOP3.LUT R15, R15, R6, RZ, 0x3c, !PT ;  /* 0x000000060f0f7212 */ /* 0x000fe200078e3cff */
[----:B------:R-:W-:-:S04]  /*2f00*/  IMAD.SHL.U32 R6, R5, 0x10, RZ ;  /* 0x0000001005067824 */ /* 0x000fc800078e00ff */
[----:B------:R-:W-:-:S05]  /*2f10*/  IMAD.SHL.U32 R10, R15, 0x2, RZ ;  /* 0x000000020f0a7824 */ /* 0x000fca00078e00ff */
[----:B------:R-:W-:Y:S01]  /*2f20*/  LOP3.LUT R10, R15, R10, R6, 0x96, !PT ;  /* 0x0000000a0f0a7212 */ /* 0x000fe200078e9606 */
[----:B------:R-:W-:-:S03]  /*2f30*/  IMAD.MOV.U32 R15, RZ, RZ, 0x2f800000 ;  /* 0x2f800000ff0f7424 */ /* 0x000fc600078e00ff */
[----:B------:R-:W-:-:S04]  /*2f40*/  LOP3.LUT R10, R10, R5, RZ, 0x3c, !PT ;  /* 0x000000050a0a7212 */ /* 0x000fc800078e3cff */
[----:B------:R-:W-:-:S04]  /*2f50*/  IADD3 R6, PT, PT, R3, -0x587c5, R10 ;  /* 0xfffa783b03067810 */ /* 0x000fc80007ffe00a */
[----:B------:R-:W-:-:S05]  /*2f60*/  I2FP.F32.U32 R6, R6 ;  /* 0x0000000600067245 */ /* 0x000fca0000201000 */
[----:B------:R-:W-:Y:S01]  /*2f70*/  FFMA R6, R6, R15, 1.1641532182693481445e-10 ;  /* 0x2f00000006067423 */ /* 0x000fe2000000000f */
[----:B------:R-:W-:-:S04]  /*2f80*/  IMAD.MOV.U32 R15, RZ, RZ, 0x3e055027 ;  /* 0x3e055027ff0f7424 */ /* 0x000fc800078e00ff */
[----:B------:R-:W-:-:S04]  /*2f90*/  FSETP.GEU.AND P0, PT, R6, 1.175494350822287508e-38, PT ;  /* 0x008000000600780b */ /* 0x000fc80003f0e000 */
[----:B------:R-:W-:-:S09]  /*2fa0*/  FSEL R14, RZ, -23, P0 ;  /* 0xc1b80000ff0e7808 */ /* 0x000fd20000000000 */
[----:B------:R-:W-:-:S04]  /*2fb0*/  @!P0 FMUL R6, R6, 8388608 ;  /* 0x4b00000006068820 */ /* 0x000fc80000400000 */
[C---:B------:R-:W-:Y:S01]  /*2fc0*/  VIADD R12, R6.reuse, 0xc0d55555 ;  /* 0xc0d55555060c7836 */ /* 0x040fe20000000000 */
[----:B------:R-:W-:-:S04]  /*2fd0*/  ISETP.GT.U32.AND P0, PT, R6, 0x7f7fffff, PT ;  /* 0x7f7fffff0600780c */ /* 0x000fc80003f04070 */
[----:B------:R-:W-:-:S05]  /*2fe0*/  LOP3.LUT R17, R12, 0xff800000, RZ, 0xc0, !PT ;  /* 0xff8000000c117812 */ /* 0x000fca00078ec0ff */
[----:B------:R-:W-:Y:S01]  /*2ff0*/  IMAD.IADD R12, R6, 0x1, -R17 ;  /* 0x00000001060c7824 */ /* 0x000fe200078e0a11 */
[----:B------:R-:W-:-:S03]  /*3000*/  I2FP.F32.S32 R17, R17 ;  /* 0x0000001100117245 */ /* 0x000fc60000201400 */
[----:B------:R-:W-:Y:S02]  /*3010*/  FADD R12, R12, -1 ;  /* 0xbf8000000c0c7421 */ /* 0x000fe40000000000 */
[----:B------:R-:W-:Y:S01]  /*3020*/  FFMA R14, R17, 1.1920928955078125e-07, R14 ;  /* 0x34000000110e7823 */ /* 0x000fe2000000000e */
[----:B------:R-:W-:Y:S02]  /*3030*/  IMAD.MOV.U32 R17, RZ, RZ, 0x7f800000 ;  /* 0x7f800000ff117424 */ /* 0x000fe400078e00ff */
[----:B------:R-:W-:-:S04]  /*3040*/  FFMA R15, R12, -R15, 0.14084610342979431152 ;  /* 0x3e1039f60c0f7423 */ /* 0x000fc8000000080f */
[----:B------:R-:W-:-:S04]  /*3050*/  FFMA R15, R12, R15, -0.12148627638816833496 ;  /* 0xbdf8cdcc0c0f7423 */ /* 0x000fc8000000000f */
[----:B------:R-:W-:-:S04]  /*3060*/  FFMA R15, R12, R15, 0.13980610668659210205 ;  /* 0x3e0f29550c0f7423 */ /* 0x000fc8000000000f */
[----:B------:R-:W-:-:S04]  /*3070*/  FFMA R15, R12, R15, -0.16684235632419586182 ;  /* 0xbe2ad8b90c0f7423 */ /* 0x000fc8000000000f */
[----:B------:R-:W-:-:S04]  /*3080*/  FFMA R15, R12, R15, 0.20012299716472625732 ;  /* 0x3e4ced0b0c0f7423 */ /* 0x000fc8000000000f */
[----:B------:R-:W-:-:S04]  /*3090*/  FFMA R15, R12, R15, -0.24999669194221496582 ;  /* 0xbe7fff220c0f7423 */ /* 0x000fc8000000000f */
[----:B------:R-:W-:Y:S01]  /*30a0*/  FFMA R19, R12, R15, 0.33333182334899902344 ;  /* 0x3eaaaa780c137423 */ /* 0x000fe2000000000f */
[----:B------:R-:W-:-:S03]  /*30b0*/  SHF.R.U32.HI R15, RZ, 0x2, R2 ;  /* 0x00000002ff0f7819 */ /* 0x000fc60000011602 */
[----:B------:R-:W-:Y:S01]  /*30c0*/  FFMA R19, R12, R19, -0.5 ;  /* 0xbf0000000c137423 */ /* 0x000fe20000000013 */
[----:B------:R-:W-:Y:S01]  /*30d0*/  LOP3.LUT R15, R15, R2, RZ, 0x3c, !PT ;  /* 0x000000020f0f7212 */ /* 0x000fe200078e3cff */
[----:B------:R-:W-:Y:S02]  /*30e0*/  IMAD.SHL.U32 R2, R10, 0x10, RZ ;  /* 0x000000100a027824 */ /* 0x000fe400078e00ff */
[----:B------:R-:W-:-:S04]  /*30f0*/  FMUL R19, R12, R19 ;  /* 0x000000130c137220 */ /* 0x000fc80000400000 */
[----:B------:R-:W-:Y:S01]  /*3100*/  FFMA R19, R12, R19, R12 ;  /* 0x000000130c137223 */ /* 0x000fe2000000000c */
[----:B------:R-:W-:-:S03]  /*3110*/  IMAD.SHL.U32 R12, R15, 0x2, RZ ;  /* 0x000000020f0c7824 */ /* 0x000fc600078e00ff */
[----:B------:R-:W-:Y:S01]  /*3120*/  FFMA R14, R14, 0.69314718246459960938, R19 ;  /* 0x3f3172180e0e7823 */ /* 0x000fe20000000013 */
[C---:B------:R-:W-:Y:S01]  /*3130*/  @P0 FFMA R14, R6.reuse, R17, +INF ;  /* 0x7f800000060e0423 */ /* 0x040fe20000000011 */
[----:B------:R-:W-:Y:S02]  /*3140*/  FSETP.NEU.AND P0, PT, R6, RZ, PT ;  /* 0x000000ff0600720b */ /* 0x000fe40003f0d000 */
[----:B------:R-:W-:Y:S01]  /*3150*/  LOP3.LUT R15, R15, R12, R2, 0x96, !PT ;  /* 0x0000000c0f0f7212 */ /* 0x000fe200078e9602 */
[----:B------:R-:W-:Y:S01]  /*3160*/  FMUL R14, R14, -2 ;  /* 0xc00000000e0e7820 */ /* 0x000fe20000400000 */
[----:B------:R-:W-:Y:S02]  /*3170*/  IMAD.MOV.U32 R12, RZ, RZ, R3 ;  /* 0x000000ffff0c7224 */ /* 0x000fe400078e0003 */
[----:B------:R-:W-:Y:S01]  /*3180*/  LOP3.LUT R18, R15, R10, RZ, 0x3c, !PT ;  /* 0x0000000a0f127212 */ /* 0x000fe200078e3cff */
[----:B------:R-:W-:Y:S01]  /*3190*/  IMAD.MOV.U32 R15, RZ, RZ, 0x30c90fdb ;  /* 0x30c90fdbff0f7424 */ /* 0x000fe200078e00ff */
[----:B------:R-:W-:-:S03]  /*31a0*/  FSEL R20, R14, +INF , P0 ;  /* 0x7f8000000e147808 */ /* 0x000fc60000000000 */
[----:B------:R-:W-:Y:S01]  /*31b0*/  IMAD.IADD R2, R18, 0x1, R3 ;  /* 0x0000000112027824 */ /* 0x000fe200078e0203 */
[----:B------:R0:W1:Y:S01]  /*31c0*/  MUFU.RSQ R17, R20 ;  /* 0x0000001400117308 */ /* 0x0000620000001400 */
[----:B------:R-:W-:-:S03]  /*31d0*/  VIADD R6, R20, 0xf3000000 ;  /* 0xf300000014067836 */ /* 0x000fc60000000000 */
[----:B------:R-:W-:Y:S02]  /*31e0*/  I2FP.F32.U32 R2, R2 ;  /* 0x0000000200027245 */ /* 0x000fe40000201000 */
[----:B------:R-:W-:Y:S01]  /*31f0*/  ISETP.GT.U32.AND P0, PT, R6, 0x727fffff, PT ;  /* 0x727fffff0600780c */ /* 0x000fe20003f04070 */
[----:B------:R-:W-:Y:S02]  /*3200*/  IMAD.MOV.U32 R6, RZ, RZ, R9 ;  /* 0x000000ffff067224 */ /* 0x000fe400078e0009 */
[----:B------:R-:W-:Y:S01]  /*3210*/  FFMA R14, R2, R15, 7.314590599882819788e-10 ;  /* 0x30490fdb020e7423 */ /* 0x000fe2000000000f */
[----:B------:R-:W-:Y:S02]  /*3220*/  IMAD.MOV.U32 R9, RZ, RZ, R5 ;  /* 0x000000ffff097224 */ /* 0x000fe400078e0005 */
[----:B------:R-:W-:Y:S02]  /*3230*/  IMAD.MOV.U32 R2, RZ, RZ, R7 ;  /* 0x000000ffff027224 */ /* 0x000fe400078e0007 */
[----:B------:R-:W-:-:S02]  /*3240*/  IMAD.MOV.U32 R7, RZ, RZ, R10 ;  /* 0x000000ffff077224 */ /* 0x000fc400078e000a */
[----:B------:R-:W-:-:S03]  /*3250*/  IMAD.MOV.U32 R5, RZ, RZ, R18 ;  /* 0x000000ffff057224 */ /* 0x000fc600078e0012 */
[----:B01----:R-:W-:Y:S05]  /*3260*/  @!P0 BRA `(.L_x_20) ;  /* 0x00000000001c8947 */ /* 0x003fea0003800000 */
[----:B------:R-:W-:Y:S01]  /*3270*/  BSSY.RECONVERGENT B1, `(.L_x_21) ;  /* 0x0000004000017945 */ /* 0x000fe20003800200 */
[----:B------:R-:W-:Y:S01]  /*3280*/  IMAD.MOV.U32 R3, RZ, RZ, R20 ;  /* 0x000000ffff037224 */ /* 0x000fe200078e0014 */
[----:B------:R-:W-:-:S07]  /*3290*/  MOV R20, 0x32b0 ;  /* 0x000032b000147802 */ /* 0x000fce0000000f00 */
[----:B--2---:R-:W-:Y:S05]  /*32a0*/  CALL.REL.NOINC `($__internal_0_$__cuda_sm20_sqrt_rn_f32_slowpath) ;  /* 0x00000008004c7944 */ /* 0x004fea0003c00000 */
[----:B------:R-:W-:Y:S05]  /*32b0*/  BSYNC.RECONVERGENT B1 ;  /* 0x0000000000017941 */ /* 0x000fea0003800200 */
.L_x_21:
[----:B------:R-:W-:Y:S01]  /*32c0*/  IMAD.MOV.U32 R3, RZ, RZ, R10 ;  /* 0x000000ffff037224 */ /* 0x000fe200078e000a */
[----:B------:R-:W-:Y:S06]  /*32d0*/  BRA `(.L_x_22) ;  /* 0x0000000000107947 */ /* 0x000fec0003800000 */
.L_x_20:
[----:B------:R-:W-:Y:S01]  /*32e0*/  FMUL.FTZ R3, R20, R17 ;  /* 0x0000001114037220 */ /* 0x000fe20000410000 */
[----:B------:R-:W-:-:S03]  /*32f0*/  FMUL.FTZ R15, R17, 0.5 ;  /* 0x3f000000110f7820 */ /* 0x000fc60000410000 */
[----:B------:R-:W-:-:S04]  /*3300*/  FFMA R10, -R3, R3, R20 ;  /* 0x00000003030a7223 */ /* 0x000fc80000000114 */
[----:B------:R-:W-:-:S07]  /*3310*/  FFMA R3, R10, R15, R3 ;  /* 0x0000000f0a037223 */ /* 0x000fce0000000003 */
.L_x_22:
[----:B------:R-:W-:Y:S05]  /*3320*/  BSYNC.RECONVERGENT B0 ;  /* 0x0000000000007941 */ /* 0x000fea0003800200 */
.L_x_19:
[----:B------:R-:W-:Y:S01]  /*3330*/  FMUL.RZ R18, R14, 0.15915493667125701904 ;  /* 0x3e22f9830e127820 */ /* 0x000fe2000040c000 */
[----:B------:R-:W-:Y:S01]  /*3340*/  IMAD.MOV.U32 R20, RZ, RZ, 0x3bbb989d ;  /* 0x3bbb989dff147424 */ /* 0x000fe200078e00ff */
[----:B------:R-:W-:Y:S01]  /*3350*/  UIADD3 UR4, UPT, UPT, UR4, 0x2, URZ ;  /* 0x0000000204047890 */ /* 0x000fe2000fffe0ff */
[----:B------:R-:W-:Y:S01]  /*3360*/  IMAD.MOV.U32 R19, RZ, RZ, 0x437c0000 ;  /* 0x437c0000ff137424 */ /* 0x000fe200078e00ff */
[----:B------:R-:W0:Y:S02]  /*3370*/  MUFU.SIN R10, R18 ;  /* 0x00000012000a7308 */ /* 0x000e240000000400 */
[----:B------:R-:W-:-:S06]  /*3380*/  UISETP.NE.AND UP0, UPT, UR4, URZ, UPT ;  /* 0x000000ff0400728c */ /* 0x000fcc000bf05270 */
[----:B------:R-:W1:Y:S01]  /*3390*/  MUFU.COS R14, R18 ;  /* 0x00000012000e7308 */ /* 0x000e620000000000 */
[----:B0-----:R-:W-:-:S04]  /*33a0*/  FMUL R15, R10, R3 ;  /* 0x000000030a0f7220 */ /* 0x001fc80000400000 */
[----:B------:R-:W-:Y:S01]  /*33b0*/  FMUL R15, R4, R15 ;  /* 0x0000000f040f7220 */ /* 0x000fe20000400000 */
[----:B-1----:R-:W-:-:S03]  /*33c0*/  FMUL R3, R14, R3 ;  /* 0x000000030e037220 */ /* 0x002fc60000400000 */
[----:B------:R-:W-:Y:S01]  /*33d0*/  FFMA.SAT R10, R15, R20, 0.5 ;  /* 0x3f0000000f0a7423 */ /* 0x000fe20000002014 */
[----:B------:R-:W-:-:S03]  /*33e0*/  FMUL R17, R4, R3 ;  /* 0x0000000304117220 */ /* 0x000fc60000400000 */
[----:B------:R-:W-:Y:S01]  /*33f0*/  FFMA.RM R10, R10, R19, 12582913 ;  /* 0x4b4000010a0a7423 */ /* 0x000fe20000004013 */
[----:B------:R-:W-:-:S03]  /*3400*/  FFMA.SAT R3, R17, R20, 0.5 ;  /* 0x3f00000011037423 */ /* 0x000fc60000002014 */
[C---:B------:R-:W-:Y:S01]  /*3410*/  FADD R14, R10.reuse, -12583039 ;  /* 0xcb40007f0a0e7421 */ /* 0x040fe20000000000 */
[----:B------:R-:W-:Y:S02]  /*3420*/  IMAD.SHL.U32 R10, R10, 0x800000, RZ ;  /* 0x008000000a0a7824 */ /* 0x000fe400078e00ff */
[----:B------:R-:W-:Y:S01]  /*3430*/  FFMA.RM R18, R3, R19, 12582913 ;  /* 0x4b40000103127423 */ /* 0x000fe20000004013 */
[----:B------:R-:W-:-:S03]  /*3440*/  FFMA R14, R15, 1.4426950216293334961, -R14 ;  /* 0x3fb8aa3b0f0e7823 */ /* 0x000fc6000000080e */
[C---:B------:R-:W-:Y:S01]  /*3450*/  FADD R20, R18.reuse, -12583039 ;  /* 0xcb40007f12147421 */ /* 0x040fe20000000000 */
[----:B------:R-:W-:Y:S01]  /*3460*/  FFMA R14, R15, 1.925963033500011079e-08, R14 ;  /* 0x32a570600f0e7823 */ /* 0x000fe2000000000e */
[----:B------:R-:W-:Y:S02]  /*3470*/  IMAD.SHL.U32 R18, R18, 0x800000, RZ ;  /* 0x0080000012127824 */ /* 0x000fe400078e00ff */
[C---:B------:R-:W-:Y:S01]  /*3480*/  FFMA R20, R17.reuse, 1.4426950216293334961, -R20 ;  /* 0x3fb8aa3b11147823 */ /* 0x040fe20000000814 */
[----:B------:R-:W0:Y:S03]  /*3490*/  MUFU.EX2 R3, R14 ;  /* 0x0000000e00037308 */ /* 0x000e260000000800 */
[----:B------:R-:W-:-:S05]  /*34a0*/  FFMA R20, R17, 1.925963033500011079e-08, R20 ;  /* 0x32a5706011147823 */ /* 0x000fca0000000014 */
[----:B------:R-:W1:Y:S01]  /*34b0*/  MUFU.EX2 R15, R20 ;  /* 0x00000014000f7308 */ /* 0x000e620000000800 */
[----:B0-----:R-:W-:-:S04]  /*34c0*/  FMUL R3, R10, R3 ;  /* 0x000000030a037220 */ /* 0x001fc80000400000 */
[----:B--2---:R-:W-:Y:S01]  /*34d0*/  FMUL R3, R16, R3 ;  /* 0x0000000310037220 */ /* 0x004fe20000400000 */
[----:B-1----:R-:W-:-:S03]  /*34e0*/  FMUL R15, R18, R15 ;  /* 0x0000000f120f7220 */ /* 0x002fc60000400000 */
[----:B------:R-:W-:Y:S01]  /*34f0*/  FMUL R0, R3, R0 ;  /* 0x0000000003007220 */ /* 0x000fe20000400000 */
[----:B------:R-:W-:Y:S02]  /*3500*/  VIADD R3, R12, 0xb0f8a ;  /* 0x000b0f8a0c037836 */ /* 0x000fe40000000000 */
[----:B------:R-:W-:Y:S01]  /*3510*/  FMUL R15, R16, R15 ;  /* 0x0000000f100f7220 */ /* 0x000fe20000400000 */
[----:B------:R-:W-:-:S03]  /*3520*/  FADD R13, R0, R13 ;  /* 0x0000000d000d7221 */ /* 0x000fc60000000000 */
[----:B------:R-:W-:-:S04]  /*3530*/  FMUL R0, R0, R15 ;  /* 0x0000000f00007220 */ /* 0x000fc80000400000 */
[----:B------:R-:W-:Y:S01]  /*3540*/  FADD R13, R13, R0 ;  /* 0x000000000d0d7221 */ /* 0x000fe20000000000 */
[----:B------:R-:W-:Y:S06]  /*3550*/  BRA.U UP0, `(.L_x_23) ;  /* 0xfffffff9005c7547 */ /* 0x000fec000b83ffff */
.L_x_18:
[----:B------:R-:W0:Y:S02]  /*3560*/  LDCU UR4, c[0x0][0x39c] ;  /* 0x00007380ff0477ac */ /* 0x000e240008000800 */
[----:B0-----:R-:W-:-:S04]  /*3570*/  ULOP3.LUT UR4, UR4, 0x1, URZ, 0xc0, !UPT ;  /* 0x0000000104047892 */ /* 0x001fc8000f8ec0ff */
[----:B------:R-:W-:-:S09]  /*3580*/  UISETP.NE.U32.AND UP0, UPT, UR4, 0x1, UPT ;  /* 0x000000010400788c */ /* 0x000fd2000bf05070 */
[----:B------:R-:W-:Y:S05]  /*3590*/  BRA.U UP0, `(.L_x_14) ;  /* 0x0000000500347547 */ /* 0x000fea000b800000 */
[----:B------:R-:W-:Y:S01]  /*35a0*/  SHF.R.U32.HI R3, RZ, 0x2, R6 ;  /* 0x00000002ff037819 */ /* 0x000fe20000011606 */
[----:B------:R-:W-:Y:S01]  /*35b0*/  IMAD.MOV.U32 R14, RZ, RZ, 0x3e055027 ;  /* 0x3e055027ff0e7424 */ /* 0x000fe200078e00ff */
[----:B------:R-:W-:Y:S02]  /*35c0*/  BSSY.RECONVERGENT B0, `(.L_x_24) ;  /* 0x000003a000007945 */ /* 0x000fe40003800200 */
[----:B------:R-:W-:Y:S01]  /*35d0*/  LOP3.LUT R3, R3, R6, RZ, 0x3c, !PT ;  /* 0x0000000603037212 */ /* 0x000fe200078e3cff */
[----:B------:R-:W-:-:S04]  /*35e0*/  IMAD.SHL.U32 R6, R5, 0x10, RZ ;  /* 0x0000001005067824 */ /* 0x000fc800078e00ff */
[----:B------:R-:W-:-:S05]  /*35f0*/  IMAD.SHL.U32 R7, R3, 0x2, RZ ;  /* 0x0000000203077824 */ /* 0x000fca00078e00ff */
[----:B------:R-:W-:-:S04]  /*3600*/  LOP3.LUT R6, R3, R7, R6, 0x96, !PT ;  /* 0x0000000703067212 */ /* 0x000fc800078e9606 */
[----:B------:R-:W-:Y:S01]  /*3610*/  LOP3.LUT R5, R6, R5, RZ, 0x3c, !PT ;  /* 0x0000000506057212 */ /* 0x000fe200078e3cff */
[----:B------:R-:W-:-:S03]  /*3620*/  IMAD.MOV.U32 R6, RZ, RZ, 0x2f800000 ;  /* 0x2f800000ff067424 */ /* 0x000fc600078e00ff */
[----:B------:R-:W-:-:S04]  /*3630*/  IADD3 R3, PT, PT, R12, 0x587c5, R5 ;  /* 0x000587c50c037810 */ /* 0x000fc80007ffe005 */
[----:B------:R-:W-:-:S05]  /*3640*/  I2FP.F32.U32 R3, R3 ;  /* 0x0000000300037245 */ /* 0x000fca0000201000 */
[----:B------:R-:W-:-:S05]  /*3650*/  FFMA R3, R3, R6, 1.1641532182693481445e-10 ;  /* 0x2f00000003037423 */ /* 0x000fca0000000006 */
[----:B------:R-:W-:-:S13]  /*3660*/  FSETP.GEU.AND P0, PT, R3, 1.175494350822287508e-38, PT ;  /* 0x008000000300780b */ /* 0x000fda0003f0e000 */
[----:B------:R-:W-:-:S04]  /*3670*/  @!P0 FMUL R3, R3, 8388608 ;  /* 0x4b00000003038820 */ /* 0x000fc80000400000 */
[----:B------:R-:W-:-:S05]  /*3680*/  VIADD R6, R3, 0xc0d55555 ;  /* 0xc0d5555503067836 */ /* 0x000fca0000000000 */
[----:B------:R-:W-:-:S04]  /*3690*/  LOP3.LUT R10, R6, 0xff800000, RZ, 0xc0, !PT ;  /* 0xff800000060a7812 */ /* 0x000fc800078ec0ff */
[----:B------:R-:W-:Y:S01]  /*36a0*/  I2FP.F32.S32 R7, R10 ;  /* 0x0000000a00077245 */ /* 0x000fe20000201400 */
[----:B------:R-:W-:Y:S02]  /*36b0*/  IMAD.IADD R6, R3, 0x1, -R10 ;  /* 0x0000000103067824 */ /* 0x000fe400078e0a0a */
[----:B------:R-:W-:Y:S02]  /*36c0*/  IMAD.MOV.U32 R10, RZ, RZ, 0x7f800000 ;  /* 0x7f800000ff0a7424 */ /* 0x000fe400078e00ff */
[----:B------:R-:W-:-:S04]  /*36d0*/  FADD R9, R6, -1 ;  /* 0xbf80000006097421 */ /* 0x000fc80000000000 */
[----:B------:R-:W-:-:S04]  /*36e0*/  FFMA R6, R9, -R14, 0.14084610342979431152 ;  /* 0x3e1039f609067423 */ /* 0x000fc8000000080e */
[----:B------:R-:W-:-:S04]  /*36f0*/  FFMA R6, R9, R6, -0.12148627638816833496 ;  /* 0xbdf8cdcc09067423 */ /* 0x000fc80000000006 */
[----:B------:R-:W-:-:S04]  /*3700*/  FFMA R6, R9, R6, 0.13980610668659210205 ;  /* 0x3e0f295509067423 */ /* 0x000fc80000000006 */
[----:B------:R-:W-:-:S04]  /*3710*/  FFMA R6, R9, R6, -0.16684235632419586182 ;  /* 0xbe2ad8b909067423 */ /* 0x000fc80000000006 */
[----:B------:R-:W-:-:S04]  /*3720*/  FFMA R6, R9, R6, 0.20012299716472625732 ;  /* 0x3e4ced0b09067423 */ /* 0x000fc80000000006 */
[----:B------:R-:W-:-:S04]  /*3730*/  FFMA R6, R9, R6, -0.24999669194221496582 ;  /* 0xbe7fff2209067423 */ /* 0x000fc80000000006 */
[----:B------:R-:W-:-:S04]  /*3740*/  FFMA R6, R9, R6, 0.33333182334899902344 ;  /* 0x3eaaaa7809067423 */ /* 0x000fc80000000006 */
[----:B------:R-:W-:Y:S01]  /*3750*/  FFMA R14, R9, R6, -0.5 ;  /* 0xbf000000090e7423 */ /* 0x000fe20000000006 */
[----:B------:R-:W-:Y:S02]  /*3760*/  FSEL R6, RZ, -23, P0 ;  /* 0xc1b80000ff067808 */ /* 0x000fe40000000000 */
[----:B------:R-:W-:Y:S01]  /*3770*/  ISETP.GT.U32.AND P0, PT, R3, 0x7f7fffff, PT ;  /* 0x7f7fffff0300780c */ /* 0x000fe20003f04070 */
[----:B------:R-:W-:Y:S02]  /*3780*/  FMUL R14, R9, R14 ;  /* 0x0000000e090e7220 */ /* 0x000fe40000400000 */
[----:B------:R-:W-:Y:S01]  /*3790*/  FFMA R6, R7, 1.1920928955078125e-07, R6 ;  /* 0x3400000007067823 */ /* 0x000fe20000000006 */
[----:B------:R-:W-:Y:S01]  /*37a0*/  SHF.R.U32.HI R7, RZ, 0x2, R2 ;  /* 0x00000002ff077819 */ /* 0x000fe20000011602 */
[----:B------:R-:W-:-:S03]  /*37b0*/  FFMA R9, R9, R14, R9 ;  /* 0x0000000e09097223 */ /* 0x000fc60000000009 */
[----:B------:R-:W-:Y:S01]  /*37c0*/  LOP3.LUT R7, R7, R2, RZ, 0x3c, !PT ;  /* 0x0000000207077212 */ /* 0x000fe200078e3cff */
[----:B------:R-:W-:Y:S01]  /*37d0*/  FFMA R9, R6, 0.69314718246459960938, R9 ;  /* 0x3f31721806097823 */ /* 0x000fe20000000009 */
[----:B------:R-:W-:-:S03]  /*37e0*/  IMAD.SHL.U32 R2, R5, 0x10, RZ ;  /* 0x0000001005027824 */ /* 0x000fc600078e00ff */
[----:B------:R-:W-:Y:S01]  /*37f0*/  @P0 FFMA R9, R3, R10, +INF ;  /* 0x7f80000003090423 */ /* 0x000fe2000000000a */
[----:B------:R-:W-:Y:S01]  /*3800*/  IMAD.SHL.U32 R6, R7, 0x2, RZ ;  /* 0x0000000207067824 */ /* 0x000fe200078e00ff */
[----:B------:R-:W-:Y:S02]  /*3810*/  FSETP.NEU.AND P0, PT, R3, RZ, PT ;  /* 0x000000ff0300720b */ /* 0x000fe40003f0d000 */
[----:B------:R-:W-:Y:S02]  /*3820*/  FMUL R9, R9, -2 ;  /* 0xc000000009097820 */ /* 0x000fe40000400000 */
[----:B------:R-:W-:Y:S01]  /*3830*/  LOP3.LUT R2, R7, R6, R2, 0x96, !PT ;  /* 0x0000000607027212 */ /* 0x000fe200078e9602 */
[----:B------:R-:W-:Y:S02]  /*3840*/  IMAD.MOV.U32 R6, RZ, RZ, 0x30c90fdb ;  /* 0x30c90fdbff067424 */ /* 0x000fe400078e00ff */
[----:B------:R-:W-:Y:S02]  /*3850*/  FSEL R3, R9, +INF , P0 ;  /* 0x7f80000009037808 */ /* 0x000fe40000000000 */
[----:B------:R-:W-:-:S02]  /*3860*/  LOP3.LUT R5, R2, R5, RZ, 0x3c, !PT ;  /* 0x0000000502057212 */ /* 0x000fc400078e3cff */
[----:B------:R0:W1:Y:S01]  /*3870*/  MUFU.RSQ R10, R3 ;  /* 0x00000003000a7308 */ /* 0x0000620000001400 */
[----:B------:R-:W-:Y:S01]  /*3880*/  VIADD R2, R3, 0xf3000000 ;  /* 0xf300000003027836 */ /* 0x000fe20000000000 */
[----:B------:R-:W-:-:S04]  /*3890*/  IADD3 R5, PT, PT, R12, 0xb0f8a, R5 ;  /* 0x000b0f8a0c057810 */ /* 0x000fc80007ffe005 */
[----:B------:R-:W-:Y:S02]  /*38a0*/  ISETP.GT.U32.AND P0, PT, R2, 0x727fffff, PT ;  /* 0x727fffff0200780c */ /* 0x000fe40003f04070 */
[----:B------:R-:W-:-:S05]  /*38b0*/  I2FP.F32.U32 R5, R5 ;  /* 0x0000000500057245 */ /* 0x000fca0000201000 */
[----:B------:R-:W-:-:S06]  /*38c0*/  FFMA R6, R5, R6, 7.314590599882819788e-10 ;  /* 0x30490fdb05067423 */ /* 0x000fcc0000000006 */
[----:B01----:R-:W-:Y:S05]  /*38d0*/  @!P0 BRA `(.L_x_25) ;  /* 0x0000000000108947 */ /* 0x003fea0003800000 */
[----:B------:R-:W-:-:S07]  /*38e0*/  MOV R20, 0x3900 ;  /* 0x0000390000147802 */ /* 0x000fce0000000f00 */
[----:B--2---:R-:W-:Y:S05]  /*38f0*/  CALL.REL.NOINC `($__internal_0_$__cuda_sm20_sqrt_rn_f32_slowpath) ;  /* 0x0000000000b87944 */ /* 0x004fea0003c00000 */
[----:B------:R-:W-:Y:S01]  /*3900*/  IMAD.MOV.U32 R2, RZ, RZ, R10 ;  /* 0x000000ffff027224 */ /* 0x000fe200078e000a */
[----:B------:R-:W-:Y:S06]  /*3910*/  BRA `(.L_x_26) ;  /* 0x0000000000107947 */ /* 0x000fec0003800000 */
.L_x_25:
[----:B------:R-:W-:Y:S01]  /*3920*/  FMUL.FTZ R2, R3, R10 ;  /* 0x0000000a03027220 */ /* 0x000fe20000410000 */
[----:B------:R-:W-:-:S03]  /*3930*/  FMUL.FTZ R5, R10, 0.5 ;  /* 0x3f0000000a057820 */ /* 0x000fc60000410000 */
[----:B------:R-:W-:-:S04]  /*3940*/  FFMA R3, -R2, R2, R3 ;  /* 0x0000000202037223 */ /* 0x000fc80000000103 */
[----:B------:R-:W-:-:S07]  /*3950*/  FFMA R2, R3, R5, R2 ;  /* 0x0000000503027223 */ /* 0x000fce0000000002 */
.L_x_26:
[----:B------:R-:W-:Y:S05]  /*3960*/  BSYNC.RECONVERGENT B0 ;  /* 0x0000000000007941 */ /* 0x000fea0003800200 */
.L_x_24:
[----:B------:R-:W-:Y:S01]  /*3970*/  FMUL.RZ R5, R6, 0.15915493667125701904 ;  /* 0x3e22f98306057820 */ /* 0x000fe2000040c000 */
[----:B------:R-:W-:-:S03]  /*3980*/  IMAD.MOV.U32 R7, RZ, RZ, 0x437c0000 ;  /* 0x437c0000ff077424 */ /* 0x000fc600078e00ff */
[----:B------:R-:W0:Y:S02]  /*3990*/  MUFU.SIN R3, R5 ;  /* 0x0000000500037308 */ /* 0x000e240000000400 */
[----:B0-----:R-:W-:Y:S01]  /*39a0*/  FMUL R3, R3, R2 ;  /* 0x0000000203037220 */ /* 0x001fe20000400000 */
[----:B------:R-:W-:-:S03]  /*39b0*/  IMAD.MOV.U32 R2, RZ, RZ, 0x3bbb989d ;  /* 0x3bbb989dff027424 */ /* 0x000fc600078e00ff */
[----:B------:R-:W-:-:S04]  /*39c0*/  FMUL R3, R4, R3 ;  /* 0x0000000304037220 */ /* 0x000fc80000400000 */
[----:B------:R-:W-:-:S04]  /*39d0*/  FFMA.SAT R2, R3, R2, 0.5 ;  /* 0x3f00000003027423 */ /* 0x000fc80000002002 */
[----:B------:R-:W-:-:S04]  /*39e0*/  FFMA.RM R2, R2, R7, 12582913 ;  /* 0x4b40000102027423 */ /* 0x000fc80000004007 */
[C---:B------:R-:W-:Y:S01]  /*39f0*/  FADD R4, R2.reuse, -12583039 ;  /* 0xcb40007f02047421 */ /* 0x040fe20000000000 */
[----:B------:R-:W-:-:S03]  /*3a00*/  IMAD.SHL.U32 R2, R2, 0x800000, RZ ;  /* 0x0080000002027824 */ /* 0x000fc600078e00ff */
[----:B------:R-:W-:-:S04]  /*3a10*/  FFMA R4, R3, 1.4426950216293334961, -R4 ;  /* 0x3fb8aa3b03047823 */ /* 0x000fc80000000804 */
[----:B------:R-:W-:-:S04]  /*3a20*/  FFMA R4, R3, 1.925963033500011079e-08, R4 ;  /* 0x32a5706003047823 */ /* 0x000fc80000000004 */
[----:B------:R-:W0:Y:S02]  /*3a30*/  MUFU.EX2 R3, R4 ;  /* 0x0000000400037308 */ /* 0x000e240000000800 */
[----:B0-----:R-:W-:-:S04]  /*3a40*/  FMUL R3, R2, R3 ;  /* 0x0000000302037220 */ /* 0x001fc80000400000 */
[----:B--2---:R-:W-:-:S04]  /*3a50*/  FMUL R16, R16, R3 ;  /* 0x0000000310107220 */ /* 0x004fc80000400000 */
[----:B------:R-:W-:-:S07]  /*3a60*/  FFMA R13, R16, R0, R13 ;  /* 0x00000000100d7223 */ /* 0x000fce000000000d */
.L_x_14:
[----:B------:R-:W0:Y:S01]  /*3a70*/  MUFU.RCP R3, R8 ;  /* 0x0000000800037308 */ /* 0x000e220000001000 */
[----:B------:R-:W-:Y:S07]  /*3a80*/  BSSY.RECONVERGENT B0, `(.L_x_27) ;  /* 0x000000d000007945 */ /* 0x000fee0003800200 */
[----:B------:R-:W1:Y:S01]  /*3a90*/  FCHK P0, R13, R8 ;  /* 0x000000080d007302 */ /* 0x000e620000000000 */
[----:B0-----:R-:W-:-:S04]  /*3aa0*/  FFMA R0, -R8, R3, 1 ;  /* 0x3f80000008007423 */ /* 0x001fc80000000103 */
[----:B------:R-:W-:-:S04]  /*3ab0*/  FFMA R0, R3, R0, R3 ;  /* 0x0000000003007223 */ /* 0x000fc80000000003 */
[----:B------:R-:W-:-:S04]  /*3ac0*/  FFMA R3, R0, R13, RZ ;  /* 0x0000000d00037223 */ /* 0x000fc800000000ff */
[----:B------:R-:W-:-:S04]  /*3ad0*/  FFMA R2, -R8, R3, R13 ;  /* 0x0000000308027223 */ /* 0x000fc8000000010d */
[----:B------:R-:W-:Y:S01]  /*3ae0*/  FFMA R0, R0, R2, R3 ;  /* 0x0000000200007223 */ /* 0x000fe20000000003 */
[----:B-1----:R-:W-:Y:S06]  /*3af0*/  @!P0 BRA `(.L_x_28) ;  /* 0x0000000000148947 */ /* 0x002fec0003800000 */
[----:B------:R-:W-:Y:S01]  /*3b00*/  IMAD.MOV.U32 R3, RZ, RZ, R13 ;  /* 0x000000ffff037224 */ /* 0x000fe200078e000d */
[----:B------:R-:W-:Y:S01]  /*3b10*/  MOV R10, 0x3b40 ;  /* 0x00003b40000a7802 */ /* 0x000fe20000000f00 */
[----:B------:R-:W-:-:S07]  /*3b20*/  IMAD.MOV.U32 R4, RZ, RZ, R8 ;  /* 0x000000ffff047224 */ /* 0x000fce00078e0008 */
[----:B--2---:R-:W-:Y:S05]  /*3b30*/  CALL.REL.NOINC `($__internal_1_$__cuda_sm3x_div_rn_noftz_f32_slowpath) ;  /* 0x0000000000807944 */ /* 0x004fea0003c00000 */
[----:B------:R-:W-:-:S07]  /*3b40*/  IMAD.MOV.U32 R0, RZ, RZ, R3 ;  /* 0x000000ffff007224 */ /* 0x000fce00078e0003 */
.L_x_28:
[----:B------:R-:W-:Y:S05]  /*3b50*/  BSYNC.RECONVERGENT B0 ;  /* 0x0000000000007941 */ /* 0x000fea0003800200 */
.L_x_27:
[----:B------:R-:W0:Y:S01]  /*3b60*/  LDCU UR4, c[0x0][0x38c] ;  /* 0x00007180ff0477ac */ /* 0x000e220008000800 */
[----:B------:R-:W1:Y:S01]  /*3b70*/  LDCU.64 UR8, c[0x0][0x380] ;  /* 0x00007000ff0877ac */ /* 0x000e620008000a00 */
[----:B0-----:R-:W-:Y:S01]  /*3b80*/  FADD R0, R0, -UR4 ;  /* 0x8000000400007e21 */ /* 0x001fe20008000000 */
[----:B-1----:R-:W-:-:S04]  /*3b90*/  LEA R2, P0, R11, UR8, 0x2 ;  /* 0x000000080b027c11 */ /* 0x002fc8000f8010ff */
[----:B------:R-:W-:Y:S02]  /*3ba0*/  FMNMX R5, RZ, R0, !PT ;  /* 0x00000000ff057209 */ /* 0x000fe40007800000 */
[----:B------:R-:W-:-:S05]  /*3bb0*/  LEA.HI.X R3, R11, UR9, RZ, 0x2, P0 ;  /* 0x000000090b037c11 */ /* 0x000fca00080f14ff */
[----:B------:R-:W-:Y:S01]  /*3bc0*/  STG.E desc[UR6][R2.64], R5 ;  /* 0x0000000502007986 */ /* 0x000fe2000c101906 */
[----:B------:R-:W-:Y:S05]  /*3bd0*/  EXIT ;  /* 0x000000000000794d */ /* 0x000fea0003800000 */
        .weak           $__internal_0_$__cuda_sm20_sqrt_rn_f32_slowpath
        .type           $__internal_0_$__cuda_sm20_sqrt_rn_f32_slowpath,@function
        .size           $__internal_0_$__cuda_sm20_sqrt_rn_f32_slowpath,($__internal_1_$__cuda_sm3x_div_rn_noftz_f32_slowpath - $__internal_0_$__cuda_sm20_sqrt_rn_f32_slowpath)
$__internal_0_$__cuda_sm20_sqrt_rn_f32_slowpath:
[----:B------:R-:W-:-:S13]  /*3be0*/  LOP3.LUT P0, RZ, R3, 0x7fffffff, RZ, 0xc0, !PT ;  /* 0x7fffffff03ff7812 */ /* 0x000fda000780c0ff */
[----:B------:R-:W-:Y:S01]  /*3bf0*/  @!P0 IMAD.MOV.U32 R10, RZ, RZ, R3 ;  /* 0x000000ffff0a8224 */ /* 0x000fe200078e0003 */
[----:B------:R-:W-:Y:S06]  /*3c00*/  @!P0 BRA `(.L_x_29) ;  /* 0x0000000000408947 */ /* 0x000fec0003800000 */
[----:B------:R-:W-:-:S13]  /*3c10*/  FSETP.GEU.FTZ.AND P0, PT, R3, RZ, PT ;  /* 0x000000ff0300720b */ /* 0x000fda0003f1e000 */
[----:B------:R-:W-:Y:S01]  /*3c20*/  @!P0 IMAD.MOV.U32 R10, RZ, RZ, 0x7fffffff ;  /* 0x7fffffffff0a8424 */ /* 0x000fe200078e00ff */
[----:B------:R-:W-:Y:S06]  /*3c30*/  @!P0 BRA `(.L_x_29) ;  /* 0x0000000000348947 */ /* 0x000fec0003800000 */
[----:B------:R-:W-:-:S13]  /*3c40*/  FSETP.GTU.FTZ.AND P0, PT, |R3|, +INF , PT ;  /* 0x7f8000000300780b */ /* 0x000fda0003f1c200 */
[----:B------:R-:W-:Y:S01]  /*3c50*/  @P0 FADD.FTZ R10, R3, 1 ;  /* 0x3f800000030a0421 */ /* 0x000fe20000010000 */
[----:B------:R-:W-:Y:S06]  /*3c60*/  @P0 BRA `(.L_x_29) ;  /* 0x0000000000280947 */ /* 0x000fec0003800000 */
[----:B------:R-:W-:-:S13]  /*3c70*/  FSETP.NEU.FTZ.AND P0, PT, |R3|, +INF , PT ;  /* 0x7f8000000300780b */ /* 0x000fda0003f1d200 */
[----:B------:R-:W-:-:S04]  /*3c80*/  @P0 FFMA R15, R3, 1.84467440737095516160e+19, RZ ;  /* 0x5f800000030f0823 */ /* 0x000fc800000000ff */
[----:B------:R-:W0:Y:S02]  /*3c90*/  @P0 MUFU.RSQ R10, R15 ;  /* 0x0000000f000a0308 */ /* 0x000e240000001400 */
[----:B0-----:R-:W-:Y:S01]  /*3ca0*/  @P0 FMUL.FTZ R18, R15, R10 ;  /* 0x0000000a0f120220 */ /* 0x001fe20000410000 */
[----:B------:R-:W-:Y:S01]  /*3cb0*/  @P0 FMUL.FTZ R19, R10, 0.5 ;  /* 0x3f0000000a130820 */ /* 0x000fe20000410000 */
[----:B------:R-:W-:Y:S02]  /*3cc0*/  @!P0 IMAD.MOV.U32 R10, RZ, RZ, R3 ;  /* 0x000000ffff0a8224 */ /* 0x000fe400078e0003 */
[----:B------:R-:W-:-:S04]  /*3cd0*/  @P0 FADD.FTZ R17, -R18, -RZ ;  /* 0x800000ff12110221 */ /* 0x000fc80000010100 */
[----:B------:R-:W-:-:S04]  /*3ce0*/  @P0 FFMA R17, R18, R17, R15 ;  /* 0x0000001112110223 */ /* 0x000fc8000000000f */
[----:B------:R-:W-:-:S04]  /*3cf0*/  @P0 FFMA R17, R17, R19, R18 ;  /* 0x0000001311110223 */ /* 0x000fc80000000012 */
[----:B------:R-:W-:-:S07]  /*3d00*/  @P0 FMUL.FTZ R10, R17, 2.3283064365386962891e-10 ;  /* 0x2f800000110a0820 */ /* 0x000fce0000410000 */
.L_x_29:
[----:B------:R-:W-:Y:S02]  /*3d10*/  IMAD.MOV.U32 R18, RZ, RZ, R20 ;  /* 0x000000ffff127224 */ /* 0x000fe400078e0014 */
[----:B------:R-:W-:-:S04]  /*3d20*/  IMAD.MOV.U32 R19, RZ, RZ, 0x0 ;  /* 0x00000000ff137424 */ /* 0x000fc800078e00ff */
[----:B------:R-:W-:Y:S05]  /*3d30*/  RET.REL.NODEC R18 `(_Z17asianOptionKernelPffffffiP17curandStateXORWOW) ;  /* 0xffffffc012b07950 */ /* 0x000fea0003c3ffff */
        .weak           $__internal_1_$__cuda_sm3x_div_rn_noftz_f32_slowpath
        .type           $__internal_1_$__cuda_sm3x_div_rn_noftz_f32_slowpath,@function
        .size           $__internal_1_$__cuda_sm3x_div_rn_noftz_f32_slowpath,(.L_x_43 - $__internal_1_$__cuda_sm3x_div_rn_noftz_f32_slowpath)
$__internal_1_$__cuda_sm3x_div_rn_noftz_f32_slowpath:
[----:B------:R-:W-:Y:S01]  /*3d40*/  SHF.R.U32.HI R13, RZ, 0x17, R4 ;  /* 0x00000017ff0d7819 */ /* 0x000fe20000011604 */
[----:B------:R-:W-:Y:S01]  /*3d50*/  BSSY.RECONVERGENT B1, `(.L_x_30) ;  /* 0x0000062000017945 */ /* 0x000fe20003800200 */
[----:B------:R-:W-:Y:S02]  /*3d60*/  SHF.R.U32.HI R12, RZ, 0x17, R3 ;  /* 0x00000017ff0c7819 */ /* 0x000fe40000011603 */
[----:B------:R-:W-:Y:S02]  /*3d70*/  LOP3.LUT R13, R13, 0xff, RZ, 0xc0, !PT ;  /* 0x000000ff0d0d7812 */ /* 0x000fe400078ec0ff */
[----:B------:R-:W-:-:S03]  /*3d80*/  LOP3.LUT R17, R12, 0xff, RZ, 0xc0, !PT ;  /* 0x000000ff0c117812 */ /* 0x000fc600078ec0ff */
[----:B------:R-:W-:Y:S02]  /*3d90*/  VIADD R15, R13, 0xffffffff ;  /* 0xffffffff0d0f7836 */ /* 0x000fe40000000000 */
[----:B------:R-:W-:-:S03]  /*3da0*/  VIADD R14, R17, 0xffffffff ;  /* 0xffffffff110e7836 */ /* 0x000fc60000000000 */
[----:B------:R-:W-:-:S04]  /*3db0*/  ISETP.GT.U32.AND P0, PT, R15, 0xfd, PT ;  /* 0x000000fd0f00780c */ /* 0x000fc80003f04070 */
[----:B------:R-:W-:-:S13]  /*3dc0*/  ISETP.GT.U32.OR P0, PT, R14, 0xfd, P0 ;  /* 0x000000fd0e00780c */ /* 0x000fda0000704470 */
[----:B------:R-:W-:Y:S01]  /*3dd0*/  @!P0 IMAD.MOV.U32 R12, RZ, RZ, RZ ;  /* 0x000000ffff0c8224 */ /* 0x000fe200078e00ff */
[----:B------:R-:W-:Y:S06]  /*3de0*/  @!P0 BRA `(.L_x_31) ;  /* 0x00000000005c8947 */ /* 0x000fec0003800000 */
[----:B------:R-:W-:Y:S02]  /*3df0*/  FSETP.GTU.FTZ.AND P0, PT, |R3|, +INF , PT ;  /* 0x7f8000000300780b */ /* 0x000fe40003f1c200 */
[----:B------:R-:W-:-:S04]  /*3e00*/  FSETP.GTU.FTZ.AND P1, PT, |R4|, +INF , PT ;  /* 0x7f8000000400780b */ /* 0x000fc80003f3c200 */
[----:B------:R-:W-:-:S13]  /*3e10*/  PLOP3.LUT P0, PT, P0, P1, PT, 0xf8, 0x8f ;  /* 0x00000000008f781c */ /* 0x000fda0000703f70 */
[----:B------:R-:W-:Y:S05]  /*3e20*/  @P0 BRA `(.L_x_32) ;  /* 0x00000004004c0947 */ /* 0x000fea0003800000 */
[----:B------:R-:W-:-:S13]  /*3e30*/  LOP3.LUT P0, RZ, R4, 0x7fffffff, R3, 0xc8, !PT ;  /* 0x7fffffff04ff7812 */ /* 0x000fda000780c803 */
[----:B------:R-:W-:Y:S05]  /*3e40*/  @!P0 BRA `(.L_x_33) ;  /* 0x00000004003c8947 */ /* 0x000fea0003800000 */
[C---:B------:R-:W-:Y:S02]  /*3e50*/  FSETP.NEU.FTZ.AND P0, PT, |R3|.reuse, +INF , PT ;  /* 0x7f8000000300780b */ /* 0x040fe40003f1d200 */
[----:B------:R-:W-:Y:S02]  /*3e60*/  FSETP.NEU.FTZ.AND P2, PT, |R4|, +INF , PT ;  /* 0x7f8000000400780b */ /* 0x000fe40003f5d200 */
[----:B------:R-:W-:-:S11]  /*3e70*/  FSETP.NEU.FTZ.AND P1, PT, |R3|, +INF , PT ;  /* 0x7f8000000300780b */ /* 0x000fd60003f3d200 */
[----:B------:R-:W-:Y:S05]  /*3e80*/  @!P2 BRA !P0, `(.L_x_33) ;  /* 0x00000004002ca947 */ /* 0x000fea0004000000 */
[----:B------:R-:W-:-:S04]  /*3e90*/  LOP3.LUT P0, RZ, R3, 0x7fffffff, RZ, 0xc0, !PT ;  /* 0x7fffffff03ff7812 */ /* 0x000fc8000780c0ff */
[----:B------:R-:W-:-:S13]  /*3ea0*/  PLOP3.LUT P0, PT, P2, P0, PT, 0x2f, 0xf2 ;  /* 0x0000000000f2781c */ /* 0x000fda0001700577 */
[----:B------:R-:W-:Y:S05]  /*3eb0*/  @P0 BRA `(.L_x_34) ;  /* 0x0000000400180947 */ /* 0x000fea0003800000 */
[----:B------:R-:W-:-:S04]  /*3ec0*/  LOP3.LUT P0, RZ, R4, 0x7fffffff, RZ, 0xc0, !PT ;  /* 0x7fffffff04ff7812 */ /* 0x000fc8000780c0ff */
[----:B------:R-:W-:-:S13]  /*3ed0*/  PLOP3.LUT P0, PT, P1, P0, PT, 0x2f, 0xf2 ;  /* 0x0000000000f2781c */ /* 0x000fda0000f00577 */
[----:B------:R-:W-:Y:S05]  /*3ee0*/  @P0 BRA `(.L_x_35) ;  /* 0x0000000400000947 */ /* 0x000fea0003800000 */
[----:B------:R-:W-:Y:S02]  /*3ef0*/  ISETP.GE.AND P0, PT, R14, RZ, PT ;  /* 0x000000ff0e00720c */ /* 0x000fe40003f06270 */
[----:B------:R-:W-:-:S11]  /*3f00*/  ISETP.GE.AND P1, PT, R15, RZ, PT ;  /* 0x000000ff0f00720c */ /* 0x000fd60003f26270 */
[----:B------:R-:W-:Y:S02]  /*3f10*/  @P0 IMAD.MOV.U32 R12, RZ, RZ, RZ ;  /* 0x000000ffff0c0224 */ /* 0x000fe400078e00ff */
[----:B------:R-:W-:Y:S01]  /*3f20*/  @!P0 FFMA R3, R3, 1.84467440737095516160e+19, RZ ;  /* 0x5f80000003038823 */ /* 0x000fe200000000ff */
[----:B------:R-:W-:Y:S02]  /*3f30*/  @!P0 IMAD.MOV.U32 R12, RZ, RZ, -0x40 ;  /* 0xffffffc0ff0c8424 */ /* 0x000fe400078e00ff */
[----:B------:R-:W-:Y:S02]  /*3f40*/  @!P1 FFMA R4, R4, 1.84467440737095516160e+19, RZ ;  /* 0x5f80000004049823 */ /* 0x000fe400000000ff */
[----:B------:R-:W-:-:S07]  /*3f50*/  @!P1 VIADD R12, R12, 0x40 ;  /* 0x000000400c0c9836 */ /* 0x000fce0000000000 */
.L_x_31:
[----:B------:R-:W-:Y:S01]  /*3f60*/  LEA R15, R13, 0xc0800000, 0x17 ;  /* 0xc08000000d0f7811 */ /* 0x000fe200078eb8ff */
[----:B------:R-:W-:Y:S04]  /*3f70*/  BSSY.RECONVERGENT B2, `(.L_x_36) ;  /* 0x0000036000027945 */ /* 0x000fe80003800200 */
[----:B------:R-:W-:Y:S02]  /*3f80*/  IMAD.IADD R15, R4, 0x1, -R15 ;  /* 0x00000001040f7824 */ /* 0x000fe400078e0a0f */
[----:B------:R-:W-:Y:S02]  /*3f90*/  VIADD R4, R17, 0xffffff81 ;  /* 0xffffff8111047836 */ /* 0x000fe40000000000 */
[----:B------:R-:W0:Y:S01]  /*3fa0*/  MUFU.RCP R14, R15 ;  /* 0x0000000f000e7308 */ /* 0x000e220000001000 */
[----:B------:R-:W-:Y:S01]  /*3fb0*/  FADD.FTZ R16, -R15, -RZ ;  /* 0x800000ff0f107221 */ /* 0x000fe20000010100 */
[C---:B------:R-:W-:Y:S01]  /*3fc0*/  IMAD R3, R4.reuse, -0x800000, R3 ;  /* 0xff80000004037824 */ /* 0x040fe200078e0203 */
[----:B------:R-:W-:-:S05]  /*3fd0*/  IADD3 R13, PT, PT, R4, 0x7f, -R13 ;  /* 0x0000007f040d7810 */ /* 0x000fca0007ffe80d */
[----:B------:R-:W-:Y:S02]  /*3fe0*/  IMAD.IADD R13, R13, 0x1, R12 ;  /* 0x000000010d0d7824 */ /* 0x000fe400078e020c */
[----:B0-----:R-:W-:-:S04]  /*3ff0*/  FFMA R17, R14, R16, 1 ;  /* 0x3f8000000e117423 */ /* 0x001fc80000000010 */
[----:B------:R-:W-:-:S04]  /*4000*/  FFMA R19, R14, R17, R14 ;  /* 0x000000110e137223 */ /* 0x000fc8000000000e */
[----:B------:R-:W-:-:S04]  /*4010*/  FFMA R14, R3, R19, RZ ;  /* 0x00000013030e7223 */ /* 0x000fc800000000ff */
[----:B------:R-:W-:-:S04]  /*4020*/  FFMA R17, R16, R14, R3 ;  /* 0x0000000e10117223 */ /* 0x000fc80000000003 */
[----:B------:R-:W-:-:S04]  /*4030*/  FFMA R14, R19, R17, R14 ;  /* 0x00000011130e7223 */ /* 0x000fc8000000000e */
[----:B------:R-:W-:-:S04]  /*4040*/  FFMA R17, R16, R14, R3 ;  /* 0x0000000e10117223 */ /* 0x000fc80000000003 */
[----:B------:R-:W-:-:S05]  /*4050*/  FFMA R3, R19, R17, R14 ;  /* 0x0000001113037223 */ /* 0x000fca000000000e */
[----:B------:R-:W-:-:S04]  /*4060*/  SHF.R.U32.HI R4, RZ, 0x17, R3 ;  /* 0x00000017ff047819 */ /* 0x000fc80000011603 */
[----:B------:R-:W-:-:S05]  /*4070*/  LOP3.LUT R4, R4, 0xff, RZ, 0xc0, !PT ;  /* 0x000000ff04047812 */ /* 0x000fca00078ec0ff */
[----:B------:R-:W-:-:S04]  /*4080*/  IMAD.IADD R16, R4, 0x1, R13 ;  /* 0x0000000104107824 */ /* 0x000fc800078e020d */
[----:B------:R-:W-:-:S05]  /*4090*/  VIADD R4, R16, 0xffffffff ;  /* 0xffffffff10047836 */ /* 0x000fca0000000000 */
[----:B------:R-:W-:-:S13]  /*40a0*/  ISETP.GE.U32.AND P0, PT, R4, 0xfe, PT ;  /* 0x000000fe0400780c */ /* 0x000fda0003f06070 */
[----:B------:R-:W-:Y:S05]  /*40b0*/  @!P0 BRA `(.L_x_37) ;  /* 0x0000000000808947 */ /* 0x000fea0003800000 */
[----:B------:R-:W-:-:S13]  /*40c0*/  ISETP.GT.AND P0, PT, R16, 0xfe, PT ;  /* 0x000000fe1000780c */ /* 0x000fda0003f04270 */
[----:B------:R-:W-:Y:S05]  /*40d0*/  @P0 BRA `(.L_x_38) ;  /* 0x00000000006c0947 */ /* 0x000fea0003800000 */
[----:B------:R-:W-:-:S13]  /*40e0*/  ISETP.GE.AND P0, PT, R16, 0x1, PT ;  /* 0x000000011000780c */ /* 0x000fda0003f06270 */
[----:B------:R-:W-:Y:S05]  /*40f0*/  @P0 BRA `(.L_x_39) ;  /* 0x0000000000740947 */ /* 0x000fea0003800000 */
[----:B------:R-:W-:Y:S02]  /*4100*/  ISETP.GE.AND P0, PT, R16, -0x18, PT ;  /* 0xffffffe81000780c */ /* 0x000fe40003f06270 */
[----:B------:R-:W-:-:S11]  /*4110*/  LOP3.LUT R3, R3, 0x80000000, RZ, 0xc0, !PT ;  /* 0x8000000003037812 */ /* 0x000fd600078ec0ff */
[----:B------:R-:W-:Y:S05]  /*4120*/  @!P0 BRA `(.L_x_39) ;  /* 0x0000000000688947 */ /* 0x000fea0003800000 */
[CCC-:B------:R-:W-:Y:S01]  /*4130*/  FFMA.RZ R4, R19.reuse, R17.reuse, R14.reuse ;  /* 0x0000001113047223 */ /* 0x1c0fe2000000c00e */
[C---:B------:R-:W-:Y:S02]  /*4140*/  VIADD R15, R16.reuse, 0x20 ;  /* 0x00000020100f7836 */ /* 0x040fe40000000000 */
[CCC-:B------:R-:W-:Y:S01]  /*4150*/  FFMA.RM R13, R19.reuse, R17.reuse, R14.reuse ;  /* 0x00000011130d7223 */ /* 0x1c0fe2000000400e */
[----:B------:R-:W-:Y:S02]  /*4160*/  ISETP.NE.AND P2, PT, R16, RZ, PT ;  /* 0x000000ff1000720c */ /* 0x000fe40003f45270 */
[----:B------:R-:W-:Y:S01]  /*4170*/  LOP3.LUT R12, R4, 0x7fffff, RZ, 0xc0, !PT ;  /* 0x007fffff040c7812 */ /* 0x000fe200078ec0ff */
[----:B------:R-:W-:Y:S01]  /*4180*/  FFMA.RP R4, R19, R17, R14 ;  /* 0x0000001113047223 */ /* 0x000fe2000000800e */
[----:B------:R-:W-:Y:S01]  /*4190*/  IMAD.MOV R14, RZ, RZ, -R16 ;  /* 0x000000ffff0e7224 */ /* 0x000fe200078e0a10 */
[----:B------:R-:W-:Y:S02]  /*41a0*/  ISETP.NE.AND P1, PT, R16, RZ, PT ;  /* 0x000000ff1000720c */ /* 0x000fe40003f25270 */
[----:B------:R-:W-:-:S02]  /*41b0*/  LOP3.LUT R12, R12, 0x800000, RZ, 0xfc, !PT ;  /* 0x008000000c0c7812 */ /* 0x000fc400078efcff */
[----:B------:R-:W-:Y:S02]  /*41c0*/  FSETP.NEU.FTZ.AND P0, PT, R4, R13, PT ;  /* 0x0000000d0400720b */ /* 0x000fe40003f1d000 */
[----:B------:R-:W-:Y:S02]  /*41d0*/  SHF.L.U32 R15, R12, R15, RZ ;  /* 0x0000000f0c0f7219 */ /* 0x000fe400000006ff */
[----:B------:R-:W-:Y:S02]  /*41e0*/  SEL R13, R14, RZ, P2 ;  /* 0x000000ff0e0d7207 */ /* 0x000fe40001000000 */
[----:B------:R-:W-:Y:S02]  /*41f0*/  ISETP.NE.AND P1, PT, R15, RZ, P1 ;  /* 0x000000ff0f00720c */ /* 0x000fe40000f25270 */
[----:B------:R-:W-:Y:S02]  /*4200*/  SHF.R.U32.HI R13, RZ, R13, R12 ;  /* 0x0000000dff0d7219 */ /* 0x000fe4000001160c */
[----:B------:R-:W-:-:S02]  /*4210*/  PLOP3.LUT P0, PT, P0, P1, PT, 0xf8, 0x8f ;  /* 0x00000000008f781c */ /* 0x000fc40000703f70 */
[----:B------:R-:W-:Y:S02]  /*4220*/  SHF.R.U32.HI R15, RZ, 0x1, R13 ;  /* 0x00000001ff0f7819 */ /* 0x000fe4000001160d */
[----:B------:R-:W-:-:S04]  /*4230*/  SEL R4, RZ, 0x1, !P0 ;  /* 0x00000001ff047807 */ /* 0x000fc80004000000 */
[----:B------:R-:W-:-:S04]  /*4240*/  LOP3.LUT R4, R4, 0x1, R15, 0xf8, !PT ;  /* 0x0000000104047812 */ /* 0x000fc800078ef80f */
[----:B------:R-:W-:-:S05]  /*4250*/  LOP3.LUT R4, R4, R13, RZ, 0xc0, !PT ;  /* 0x0000000d04047212 */ /* 0x000fca00078ec0ff */
[----:B------:R-:W-:-:S05]  /*4260*/  IMAD.IADD R4, R15, 0x1, R4 ;  /* 0x000000010f047824 */ /* 0x000fca00078e0204 */
[----:B------:R-:W-:Y:S01]  /*4270*/  LOP3.LUT R3, R4, R3, RZ, 0xfc, !PT ;  /* 0x0000000304037212 */ /* 0x000fe200078efcff */
[----:B------:R-:W-:Y:S06]  /*4280*/  BRA `(.L_x_39) ;  /* 0x0000000000107947 */ /* 0x000fec0003800000 */
.L_x_38:
[----:B------:R-:W-:-:S04]  /*4290*/  LOP3.LUT R3, R3, 0x80000000, RZ, 0xc0, !PT ;  /* 0x8000000003037812 */ /* 0x000fc800078ec0ff */
[----:B------:R-:W-:Y:S01]  /*42a0*/  LOP3.LUT R3, R3, 0x7f800000, RZ, 0xfc, !PT ;  /* 0x7f80000003037812 */ /* 0x000fe200078efcff */
[----:B------:R-:W-:Y:S06]  /*42b0*/  BRA `(.L_x_39) ;  /* 0x0000000000047947 */ /* 0x000fec0003800000 */
.L_x_37:
[----:B------:R-:W-:-:S07]  /*42c0*/  IMAD R3, R13, 0x800000, R3 ;  /* 0x008000000d037824 */ /* 0x000fce00078e0203 */
.L_x_39:
[----:B------:R-:W-:Y:S05]  /*42d0*/  BSYNC.RECONVERGENT B2 ;  /* 0x0000000000027941 */ /* 0x000fea0003800200 */
.L_x_36:
[----:B------:R-:W-:Y:S05]  /*42e0*/  BRA `(.L_x_40) ;  /* 0x0000000000207947 */ /* 0x000fea0003800000 */
.L_x_35:
[----:B------:R-:W-:-:S04]  /*42f0*/  LOP3.LUT R3, R4, 0x80000000, R3, 0x48, !PT ;  /* 0x8000000004037812 */ /* 0x000fc800078e4803 */
[----:B------:R-:W-:Y:S01]  /*4300*/  LOP3.LUT R3, R3, 0x7f800000, RZ, 0xfc, !PT ;  /* 0x7f80000003037812 */ /* 0x000fe200078efcff */
[----:B------:R-:W-:Y:S06]  /*4310*/  BRA `(.L_x_40) ;  /* 0x0000000000147947 */ /* 0x000fec0003800000 */
.L_x_34:
[----:B------:R-:W-:Y:S01]  /*4320*/  LOP3.LUT R3, R4, 0x80000000, R3, 0x48, !PT ;  /* 0x8000000004037812 */ /* 0x000fe200078e4803 */
[----:B------:R-:W-:Y:S06]  /*4330*/  BRA `(.L_x_40) ;  /* 0x00000000000c7947 */ /* 0x000fec0003800000 */
.L_x_33:
[----:B------:R-:W0:Y:S01]  /*4340*/  MUFU.RSQ R3, -QNAN ;  /* 0xffc0000000037908 */ /* 0x000e220000001400 */
[----:B------:R-:W-:Y:S05]  /*4350*/  BRA `(.L_x_40) ;  /* 0x0000000000047947 */ /* 0x000fea0003800000 */
.L_x_32:
[----:B------:R-:W-:-:S07]  /*4360*/  FADD.FTZ R3, R3, R4 ;  /* 0x0000000403037221 */ /* 0x000fce0000010000 */
.L_x_40:
[----:B------:R-:W-:Y:S05]  /*4370*/  BSYNC.RECONVERGENT B1 ;  /* 0x0000000000017941 */ /* 0x000fea0003800200 */
.L_x_30:
[----:B------:R-:W-:Y:S02]  /*4380*/  IMAD.MOV.U32 R12, RZ, RZ, R10 ;  /* 0x000000ffff0c7224 */ /* 0x000fe400078e000a */
[----:B------:R-:W-:-:S04]  /*4390*/  IMAD.MOV.U32 R13, RZ, RZ, 0x0 ;  /* 0x00000000ff0d7424 */ /* 0x000fc800078e00ff */
[----:B0-----:R-:W-:Y:S05]  /*43a0*/  RET.REL.NODEC R12 `(_Z17asianOptionKernelPffffffiP17curandStateXORWOW) ;  /* 0xffffffbc0c147950 */ /* 0x001fea0003c3ffff */
.L_x_41:
[----:B------:R-:W-:-:S00]  /*43b0*/  BRA `(.L_x_41) ;  /* 0xfffffffc00fc7947 */ /* 0x000fc0000383ffff */
[----:B------:R-:W-:-:S00]  /*43c0*/  NOP ;  /* 0x0000000000007918 */ /* 0x000fc00000000000 */
        /* <DEDUP_REMOVED lines=11> */
.L_x_43:


//--------------------- .nv.global.init           --------------------------
	.section	.nv.global.init,"aw",@progbits
	.align	4
.nv.global.init:
	.type		mrg32k3aM1SubSeq,@object
	.size		mrg32k3aM1SubSeq,(mrg32k3aM2SubSeq - mrg32k3aM1SubSeq)
mrg32k3aM1SubSeq:
        /*0000*/ 	.byte	0x0b, 0xcc, 0xee, 0x04, 0x73, 0x29, 0x8b, 0x6f, 0xf6, 0x53, 0x03, 0xf6, 0x23, 0xf6, 0xea, 0xda
        /* <DEDUP_REMOVED lines=125> */
	.type		mrg32k3aM2SubSeq,@object
	.size		mrg32k3aM2SubSeq,(mrg32k3aM1 - mrg32k3aM2SubSeq)
mrg32k3aM2SubSeq:
        /* <DEDUP_REMOVED lines=126> */
	.type		mrg32k3aM1,@object
	.size		mrg32k3aM1,(mrg32k3aM1Seq - mrg32k3aM1)
mrg32k3aM1:
        /* <DEDUP_REMOVED lines=144> */
	.type		mrg32k3aM1Seq,@object
	.size		mrg32k3aM1Seq,(mrg32k3aM2 - mrg32k3aM1Seq)
mrg32k3aM1Seq:
        /* <DEDUP_REMOVED lines=144> */
	.type		mrg32k3aM2,@object
	.size		mrg32k3aM2,(mrg32k3aM2Seq - mrg32k3aM2)
mrg32k3aM2:
        /* <DEDUP_REMOVED lines=144> */
	.type		mrg32k3aM2Seq,@object
	.size		mrg32k3aM2Seq,(precalc_xorwow_matrix - mrg32k3aM2Seq)
mrg32k3aM2Seq:
        /* <DEDUP_REMOVED lines=144> */
	.type		precalc_xorwow_matrix,@object
	.size		precalc_xorwow_matrix,(precalc_xorwow_offset_matrix - precalc_xorwow_matrix)
precalc_xorwow_matrix:
        /* <DEDUP_REMOVED lines=6400> */
	.type		precalc_xorwow_offset_matrix,@object
	.size		precalc_xorwow_offset_matrix,(.L_1 - precalc_xorwow_offset_matrix)
precalc_xorwow_offset_matrix:
        /* <DEDUP_REMOVED lines=6400> */
.L_1:


//--------------------- .nv.shared.reserved.0     --------------------------
	.section	.nv.shared.reserved.0,"aw",@nobits
	.weak		__nv_reservedSMEM_offset_0_alias
	.size		__nv_reservedSMEM_offset_0_alias, 0, 64
	.other		__nv_reservedSMEM_offset_0_alias,@"STO_CUDA_RESERVED_SHARED STV_DEFAULT"
__nv_reservedSMEM_offset_0_alias:
	.zero		0
	.zero		64


//--------------------- .nv.constant0._Z17asianOptionKernelPffffffiP17curandStateXORWOW --------------------------
	.section	.nv.constant0._Z17asianOptionKernelPffffffiP17curandStateXORWOW,"a",@progbits
	.sectionflags	@""
	.align	4
.nv.constant0._Z17asianOptionKernelPffffffiP17curandStateXORWOW:
	.zero		936


//--------------------- SYMBOLS --------------------------

	.type		.nv.reservedSmem.offset0,@object
	.size		.nv.reservedSmem.offset0,0x4
